//
// Generated by NVIDIA NVVM Compiler
//
// Compiler Build ID: CL-36424714
// Cuda compilation tools, release 13.0, V13.0.88
// Based on NVVM 20.0.0
//

.version 9.0
.target sm_100
.address_size 64

	// .globl	_Z11calculatePiPdli

.visible .entry _Z11calculatePiPdli(
	.param .u64 .ptr .align 1 _Z11calculatePiPdli_param_0,
	.param .u64 _Z11calculatePiPdli_param_1,
	.param .u32 _Z11calculatePiPdli_param_2
)
{
	.reg .pred 	%p<17>;
	.reg .b32 	%r<9>;
	.reg .b64 	%rd<92>;
	.reg .b64 	%fd<126>;

	ld.param.u64 	%rd45, [_Z11calculatePiPdli_param_0];
	ld.param.u64 	%rd44, [_Z11calculatePiPdli_param_1];
	ld.param.u32 	%r2, [_Z11calculatePiPdli_param_2];
	cvta.to.global.u64 	%rd1, %rd45;
	mov.u32 	%r3, %ntid.x;
	mov.u32 	%r4, %ctaid.x;
	mov.u32 	%r5, %tid.x;
	mad.lo.s32 	%r1, %r3, %r4, %r5;
	cvt.s64.s32 	%rd2, %r2;
	or.b64  	%rd46, %rd44, %rd2;
	and.b64  	%rd47, %rd46, -4294967296;
	setp.ne.s64 	%p1, %rd47, 0;
	@%p1 bra 	$L__BB0_2;
	cvt.u32.u64 	%r6, %rd2;
	cvt.u32.u64 	%r7, %rd44;
	div.u32 	%r8, %r7, %r6;
	cvt.u64.u32 	%rd78, %r8;
	bra.uni 	$L__BB0_3;
$L__BB0_2:
	div.s64 	%rd78, %rd44, %rd2;
$L__BB0_3:
	cvt.s64.s32 	%rd6, %r1;
	mul.lo.s64 	%rd82, %rd78, %rd6;
	add.s64 	%rd48, %rd78, %rd82;
	add.s64 	%rd8, %rd48, -1;
	add.s64 	%rd49, %rd82, 2;
	max.s64 	%rd50, %rd8, %rd49;
	not.b64 	%rd51, %rd82;
	add.s64 	%rd9, %rd50, %rd51;
	and.b64  	%rd52, %rd9, 6;
	setp.eq.s64 	%p2, %rd52, 6;
	mov.f64 	%fd116, 0d0000000000000000;
	@%p2 bra 	$L__BB0_6;
	shl.b64 	%rd53, %rd82, 1;
	add.s64 	%rd80, %rd53, 3;
	shr.u64 	%rd54, %rd9, 1;
	add.s64 	%rd55, %rd54, 1;
	and.b64  	%rd56, %rd55, 3;
	neg.s64 	%rd79, %rd56;
	mov.f64 	%fd116, 0d0000000000000000;
$L__BB0_5:
	.pragma "nounroll";
	add.s64 	%rd57, %rd80, -2;
	cvt.rn.f64.s64 	%fd25, %rd57;
	mov.f64 	%fd26, 0d4010000000000000;
	div.rn.f64 	%fd27, %fd26, %fd25;
	add.f64 	%fd28, %fd116, %fd27;
	cvt.rn.f64.s64 	%fd29, %rd80;
	div.rn.f64 	%fd30, %fd26, %fd29;
	sub.f64 	%fd116, %fd28, %fd30;
	add.s64 	%rd82, %rd82, 2;
	add.s64 	%rd80, %rd80, 4;
	add.s64 	%rd79, %rd79, 1;
	setp.ne.s64 	%p3, %rd79, 0;
	@%p3 bra 	$L__BB0_5;
$L__BB0_6:
	setp.lt.u64 	%p4, %rd9, 6;
	@%p4 bra 	$L__BB0_9;
	shl.b64 	%rd58, %rd82, 1;
	add.s64 	%rd83, %rd58, 15;
$L__BB0_8:
	add.s64 	%rd59, %rd83, -14;
	cvt.rn.f64.s64 	%fd31, %rd59;
	mov.f64 	%fd32, 0d4010000000000000;
	div.rn.f64 	%fd33, %fd32, %fd31;
	add.f64 	%fd34, %fd116, %fd33;
	add.s64 	%rd60, %rd83, -12;
	cvt.rn.f64.s64 	%fd35, %rd60;
	div.rn.f64 	%fd36, %fd32, %fd35;
	sub.f64 	%fd37, %fd34, %fd36;
	add.s64 	%rd61, %rd83, -10;
	cvt.rn.f64.s64 	%fd38, %rd61;
	div.rn.f64 	%fd39, %fd32, %fd38;
	add.f64 	%fd40, %fd37, %fd39;
	add.s64 	%rd62, %rd83, -8;
	cvt.rn.f64.s64 	%fd41, %rd62;
	div.rn.f64 	%fd42, %fd32, %fd41;
	sub.f64 	%fd43, %fd40, %fd42;
	add.s64 	%rd63, %rd83, -6;
	cvt.rn.f64.s64 	%fd44, %rd63;
	div.rn.f64 	%fd45, %fd32, %fd44;
	add.f64 	%fd46, %fd43, %fd45;
	add.s64 	%rd64, %rd83, -4;
	cvt.rn.f64.s64 	%fd47, %rd64;
	div.rn.f64 	%fd48, %fd32, %fd47;
	sub.f64 	%fd49, %fd46, %fd48;
	add.s64 	%rd65, %rd83, -2;
	cvt.rn.f64.s64 	%fd50, %rd65;
	div.rn.f64 	%fd51, %fd32, %fd50;
	add.f64 	%fd52, %fd49, %fd51;
	cvt.rn.f64.s64 	%fd53, %rd83;
	div.rn.f64 	%fd54, %fd32, %fd53;
	sub.f64 	%fd116, %fd52, %fd54;
	add.s64 	%rd82, %rd82, 8;
	add.s64 	%rd83, %rd83, 16;
	setp.lt.s64 	%p5, %rd82, %rd8;
	@%p5 bra 	$L__BB0_8;
$L__BB0_9:
	shl.b64 	%rd66, %rd6, 3;
	add.s64 	%rd67, %rd1, %rd66;
	st.global.f64 	[%rd67], %fd116;
	bar.sync 	0;
	setp.ne.s32 	%p6, %r1, 0;
	setp.lt.s32 	%p7, %r2, 2;
	or.pred  	%p8, %p6, %p7;
	@%p8 bra 	$L__BB0_23;
	ld.global.f64 	%fd125, [%rd1];
	add.s64 	%rd24, %rd2, -1;
	add.s64 	%rd69, %rd2, -2;
	and.b64  	%rd25, %rd24, 15;
	setp.lt.u64 	%p9, %rd69, 15;
	mov.b64 	%rd87, 1;
	@%p9 bra 	$L__BB0_13;
	and.b64  	%rd71, %rd24, -16;
	neg.s64 	%rd26, %rd71;
	add.s64 	%rd85, %rd1, 64;
	mov.b64 	%rd87, 1;
$L__BB0_12:
	.pragma "nounroll";
	ld.global.f64 	%fd56, [%rd85+-56];
	add.f64 	%fd57, %fd125, %fd56;
	ld.global.f64 	%fd58, [%rd85+-48];
	add.f64 	%fd59, %fd57, %fd58;
	ld.global.f64 	%fd60, [%rd85+-40];
	add.f64 	%fd61, %fd59, %fd60;
	ld.global.f64 	%fd62, [%rd85+-32];
	add.f64 	%fd63, %fd61, %fd62;
	ld.global.f64 	%fd64, [%rd85+-24];
	add.f64 	%fd65, %fd63, %fd64;
	ld.global.f64 	%fd66, [%rd85+-16];
	add.f64 	%fd67, %fd65, %fd66;
	ld.global.f64 	%fd68, [%rd85+-8];
	add.f64 	%fd69, %fd67, %fd68;
	ld.global.f64 	%fd70, [%rd85];
	add.f64 	%fd71, %fd69, %fd70;
	ld.global.f64 	%fd72, [%rd85+8];
	add.f64 	%fd73, %fd71, %fd72;
	ld.global.f64 	%fd74, [%rd85+16];
	add.f64 	%fd75, %fd73, %fd74;
	ld.global.f64 	%fd76, [%rd85+24];
	add.f64 	%fd77, %fd75, %fd76;
	ld.global.f64 	%fd78, [%rd85+32];
	add.f64 	%fd79, %fd77, %fd78;
	ld.global.f64 	%fd80, [%rd85+40];
	add.f64 	%fd81, %fd79, %fd80;
	ld.global.f64 	%fd82, [%rd85+48];
	add.f64 	%fd83, %fd81, %fd82;
	ld.global.f64 	%fd84, [%rd85+56];
	add.f64 	%fd85, %fd83, %fd84;
	ld.global.f64 	%fd86, [%rd85+64];
	add.f64 	%fd125, %fd85, %fd86;
	add.s64 	%rd87, %rd87, 16;
	add.s64 	%rd72, %rd26, %rd87;
	add.s64 	%rd85, %rd85, 128;
	setp.ne.s64 	%p10, %rd72, 1;
	@%p10 bra 	$L__BB0_12;
$L__BB0_13:
	setp.eq.s64 	%p11, %rd25, 0;
	@%p11 bra 	$L__BB0_22;
	and.b64  	%rd33, %rd24, 7;
	setp.lt.u64 	%p12, %rd25, 8;
	@%p12 bra 	$L__BB0_16;
	shl.b64 	%rd73, %rd87, 3;
	add.s64 	%rd74, %rd1, %rd73;
	ld.global.f64 	%fd88, [%rd74];
	add.f64 	%fd89, %fd125, %fd88;
	ld.global.f64 	%fd90, [%rd74+8];
	add.f64 	%fd91, %fd89, %fd90;
	ld.global.f64 	%fd92, [%rd74+16];
	add.f64 	%fd93, %fd91, %fd92;
	ld.global.f64 	%fd94, [%rd74+24];
	add.f64 	%fd95, %fd93, %fd94;
	ld.global.f64 	%fd96, [%rd74+32];
	add.f64 	%fd97, %fd95, %fd96;
	ld.global.f64 	%fd98, [%rd74+40];
	add.f64 	%fd99, %fd97, %fd98;
	ld.global.f64 	%fd100, [%rd74+48];
	add.f64 	%fd101, %fd99, %fd100;
	ld.global.f64 	%fd102, [%rd74+56];
	add.f64 	%fd125, %fd101, %fd102;
	add.s64 	%rd87, %rd87, 8;
$L__BB0_16:
	setp.eq.s64 	%p13, %rd33, 0;
	@%p13 bra 	$L__BB0_22;
	and.b64  	%rd90, %rd24, 3;
	setp.lt.u64 	%p14, %rd33, 4;
	@%p14 bra 	$L__BB0_19;
	shl.b64 	%rd75, %rd87, 3;
	add.s64 	%rd76, %rd1, %rd75;
	ld.global.f64 	%fd104, [%rd76];
	add.f64 	%fd105, %fd125, %fd104;
	ld.global.f64 	%fd106, [%rd76+8];
	add.f64 	%fd107, %fd105, %fd106;
	ld.global.f64 	%fd108, [%rd76+16];
	add.f64 	%fd109, %fd107, %fd108;
	ld.global.f64 	%fd110, [%rd76+24];
	add.f64 	%fd125, %fd109, %fd110;
	add.s64 	%rd87, %rd87, 4;
$L__BB0_19:
	setp.eq.s64 	%p15, %rd90, 0;
	@%p15 bra 	$L__BB0_22;
	shl.b64 	%rd77, %rd87, 3;
	add.s64 	%rd91, %rd1, %rd77;
$L__BB0_21:
	.pragma "nounroll";
	ld.global.f64 	%fd111, [%rd91];
	add.f64 	%fd125, %fd125, %fd111;
	add.s64 	%rd91, %rd91, 8;
	add.s64 	%rd90, %rd90, -1;
	setp.ne.s64 	%p16, %rd90, 0;
	@%p16 bra 	$L__BB0_21;
$L__BB0_22:
	st.global.f64 	[%rd1], %fd125;
$L__BB0_23:
	ret;

}


// ===== COMPILED SASS (sm_100) =====

	.target	sm_100

	.elftype	@"ET_EXEC"


//--------------------- .note.nv.tkinfo           --------------------------
	.section	.note.nv.tkinfo,"",@"SHT_NOTE"
	.sectionflags	@"SHF_NOTE_NV_TKINFO"
	.tkinfo
        /*0018*/ 	.word	0x00000002
        /*0030*/ 	.string	""
        /*0030*/ 	.string	"ptxas"
        /*0030*/ 	.string	"Cuda compilation tools, release 13.0, V13.0.88"
        /*0030*/ 	.string	"Build cuda_13.0.r13.0/compiler.36424714_0"
        /*0030*/ 	.string	"-arch sm_100 -m 64 "



//--------------------- .note.nv.cuinfo           --------------------------
	.section	.note.nv.cuinfo,"",@"SHT_NOTE"
	.sectionflags	@"SHF_NOTE_NV_CUINFO"
        /*0018*/ 	.short	0x0002
        /*001a*/ 	.short	0x0064
        /*001c*/ 	.short	0x0082
	.zero		2


//--------------------- .nv.info                  --------------------------
	.section	.nv.info,"",@"SHT_CUDA_INFO"
	.align	4


	//----- nvinfo : EIATTR_REGCOUNT
	.align		4
        /*0000*/ 	.byte	0x04, 0x2f
        /*0002*/ 	.short	(.L_1 - .L_0)
	.align		4
.L_0:
        /*0004*/ 	.word	index@(_Z11calculatePiPdli)
        /*0008*/ 	.word	0x00000028


	//----- nvinfo : EIATTR_FRAME_SIZE
	.align		4
.L_1:
        /*000c*/ 	.byte	0x04, 0x11
        /*000e*/ 	.short	(.L_3 - .L_2)
	.align		4
.L_2:
        /*0010*/ 	.word	index@($__internal_1_$__cuda_sm20_div_s64)
        /*0014*/ 	.word	0x00000000


	//----- nvinfo : EIATTR_FRAME_SIZE
	.align		4
.L_3:
        /*0018*/ 	.byte	0x04, 0x11
        /*001a*/ 	.short	(.L_5 - .L_4)
	.align		4
.L_4:
        /*001c*/ 	.word	index@($__internal_0_$__cuda_sm20_div_rn_f64_full)
        /*0020*/ 	.word	0x00000000


	//----- nvinfo : EIATTR_FRAME_SIZE
	.align		4
.L_5:
        /*0024*/ 	.byte	0x04, 0x11
        /*0026*/ 	.short	(.L_7 - .L_6)
	.align		4
.L_6:
        /*0028*/ 	.word	index@(_Z11calculatePiPdli)
        /*002c*/ 	.word	0x00000000


	//----- nvinfo : EIATTR_MIN_STACK_SIZE
	.align		4
.L_7:
        /*0030*/ 	.byte	0x04, 0x12
        /*0032*/ 	.short	(.L_9 - .L_8)
	.align		4
.L_8:
        /*0034*/ 	.word	index@(_Z11calculatePiPdli)
        /*0038*/ 	.word	0x00000000
.L_9:


//--------------------- .nv.compat                --------------------------
	.section	.nv.compat,"",@"SHT_CUDA_COMPAT_INFO"
	.align	4
        /*0000*/ 	.byte	0x02, 0x09, 0x00, 0x00, 0x02, 0x02, 0x01, 0x00, 0x02, 0x05, 0x05, 0x00, 0x03, 0x07, 0x01, 0x01
        /*0010*/ 	.byte	0x02, 0x03, 0x00, 0x00, 0x02, 0x06, 0x01, 0x00, 0x04, 0x0b, 0x08, 0x00, 0x01, 0x00, 0x00, 0x00
        /*0020*/ 	.byte	0x00, 0x00, 0x00, 0x00


//--------------------- .nv.info._Z11calculatePiPdli --------------------------
	.section	.nv.info._Z11calculatePiPdli,"",@"SHT_CUDA_INFO"
	.sectionflags	@""
	.align	4


	//----- nvinfo : EIATTR_CUDA_API_VERSION
	.align		4
        /*0000*/ 	.byte	0x04, 0x37
        /*0002*/ 	.short	(.L_11 - .L_10)
.L_10:
        /*0004*/ 	.word	0x00000082


	//----- nvinfo : EIATTR_KPARAM_INFO
	.align		4
.L_11:
        /*0008*/ 	.byte	0x04, 0x17
        /*000a*/ 	.short	(.L_13 - .L_12)
.L_12:
        /*000c*/ 	.word	0x00000000
        /*0010*/ 	.short	0x0002
        /*0012*/ 	.short	0x0010
        /*0014*/ 	.byte	0x00, 0xf0, 0x11, 0x00


	//----- nvinfo : EIATTR_KPARAM_INFO
	.align		4
.L_13:
        /*0018*/ 	.byte	0x04, 0x17
        /*001a*/ 	.short	(.L_15 - .L_14)
.L_14:
        /*001c*/ 	.word	0x00000000
        /*0020*/ 	.short	0x0001
        /*0022*/ 	.short	0x0008
        /*0024*/ 	.byte	0x00, 0xf0, 0x21, 0x00


	//----- nvinfo : EIATTR_KPARAM_INFO
	.align		4
.L_15:
        /*0028*/ 	.byte	0x04, 0x17
        /*002a*/ 	.short	(.L_17 - .L_16)
.L_16:
        /*002c*/ 	.word	0x00000000
        /*0030*/ 	.short	0x0000
        /*0032*/ 	.short	0x0000
        /*0034*/ 	.byte	0x00, 0xf5, 0x21, 0x00


	//----- nvinfo : EIATTR_SPARSE_MMA_MASK
	.align		4
.L_17:
        /*0038*/ 	.byte	0x03, 0x50
        /*003a*/ 	.short	0x0000


	//----- nvinfo : EIATTR_MAXREG_COUNT
	.align		4
        /*003c*/ 	.byte	0x03, 0x1b
        /*003e*/ 	.short	0x00ff


	//----- nvinfo : EIATTR_NUM_BARRIERS
	.align		4
        /*0040*/ 	.byte	0x02, 0x4c
        /*0042*/ 	.byte	0x01
	.zero		1


	//----- nvinfo : EIATTR_MERCURY_ISA_VERSION
	.align		4
        /*0044*/ 	.byte	0x03, 0x5f
        /*0046*/ 	.short	0x0101


	//----- nvinfo : EIATTR_VRC_CTA_INIT_COUNT
	.align		4
        /*0048*/ 	.byte	0x02, 0x4a
	.zero		1
	.zero		1


	//----- nvinfo : EIATTR_EXIT_INSTR_OFFSETS
	.align		4
        /*004c*/ 	.byte	0x04, 0x1c
        /*004e*/ 	.short	(.L_19 - .L_18)


	//   ....[0]....
.L_18:
        /*0050*/ 	.word	0x000013d0


	//   ....[1]....
        /*0054*/ 	.word	0x00001b70


	//----- nvinfo : EIATTR_CRS_STACK_SIZE
	.align		4
.L_19:
        /*0058*/ 	.byte	0x04, 0x1e
        /*005a*/ 	.short	(.L_21 - .L_20)
.L_20:
        /*005c*/ 	.word	0x00000000


	//----- nvinfo : EIATTR_CBANK_PARAM_SIZE
	.align		4
.L_21:
        /*0060*/ 	.byte	0x03, 0x19
        /*0062*/ 	.short	0x0014


	//----- nvinfo : EIATTR_PARAM_CBANK
	.align		4
        /*0064*/ 	.byte	0x04, 0x0a
        /*0066*/ 	.short	(.L_23 - .L_22)
	.align		4
.L_22:
        /*0068*/ 	.word	index@(.nv.constant0._Z11calculatePiPdli)
        /*006c*/ 	.short	0x0380
        /*006e*/ 	.short	0x0014


	//----- nvinfo : EIATTR_SW_WAR
	.align		4
.L_23:
        /*0070*/ 	.byte	0x04, 0x36
        /*0072*/ 	.short	(.L_25 - .L_24)
.L_24:
        /*0074*/ 	.word	0x00000008
.L_25:


//--------------------- .nv.callgraph             --------------------------
	.section	.nv.callgraph,"",@"SHT_CUDA_CALLGRAPH"
	.align	4
	.sectionentsize	8
	.align		4
        /*0000*/ 	.word	0x00000000
	.align		4
        /*0004*/ 	.word	0xffffffff
	.align		4
        /*0008*/ 	.word	0x00000000
	.align		4
        /*000c*/ 	.word	0xfffffffe
	.align		4
        /*0010*/ 	.word	0x00000000
	.align		4
        /*0014*/ 	.word	0xfffffffd
	.align		4
        /*0018*/ 	.word	0x00000000
	.align		4
        /*001c*/ 	.word	0xfffffffc


//--------------------- .text._Z11calculatePiPdli --------------------------
	.section	.text._Z11calculatePiPdli,"ax",@progbits
	.align	128
        .global         _Z11calculatePiPdli
        .type           _Z11calculatePiPdli,@function
        .size           _Z11calculatePiPdli,(.L_x_41 - _Z11calculatePiPdli)
        .other          _Z11calculatePiPdli,@"STO_CUDA_ENTRY STV_DEFAULT"
_Z11calculatePiPdli:
.text._Z11calculatePiPdli:
[----:B------:R-:W-:Y:S08]  /*0000*/  LDC R1, c[0x0][0x37c] ;  /* 0x0000df00ff017b82 */ /* 0x000ff00000000800 */
[----:B------:R-:W0:Y:S01]  /*0010*/  LDC R5, c[0x0][0x390] ;  /* 0x0000e400ff057b82 */ /* 0x000e220000000800 */
[----:B------:R-:W1:Y:S01]  /*0020*/  LDCU UR5, c[0x0][0x38c] ;  /* 0x00007180ff0577ac */ /* 0x000e620008000800 */
[----:B------:R-:W2:Y:S01]  /*0030*/  S2R R7, SR_CTAID.X ;  /* 0x0000000000077919 */ /* 0x000ea20000002500 */
[----:B------:R-:W2:Y:S01]  /*0040*/  LDCU UR4, c[0x0][0x360] ;  /* 0x00006c00ff0477ac */ /* 0x000ea20008000800 */
[----:B------:R-:W2:Y:S01]  /*0050*/  S2R R0, SR_TID.X ;  /* 0x0000000000007919 */ /* 0x000ea20000002100 */
[----:B0-----:R-:W-:-:S04]  /*0060*/  SHF.R.S32.HI R6, RZ, 0x1f, R5 ;  /* 0x0000001fff067819 */ /* 0x001fc80000011405 */
[----:B-1----:R-:W-:-:S04]  /*0070*/  LOP3.LUT R2, R6, UR5, RZ, 0xfc, !PT ;  /* 0x0000000506027c12 */ /* 0x002fc8000f8efcff */
[----:B------:R-:W-:Y:S01]  /*0080*/  ISETP.NE.U32.AND P0, PT, R2, RZ, PT ;  /* 0x000000ff0200720c */ /* 0x000fe20003f05070 */
[----:B--2---:R-:W-:-:S12]  /*0090*/  IMAD R7, R7, UR4, R0 ;  /* 0x0000000407077c24 */ /* 0x004fd8000f8e0200 */
[----:B------:R-:W-:Y:S05]  /*00a0*/  @P0 BRA `(.L_x_0) ;  /* 0x0000000000540947 */ /* 0x000fea0003800000 */
[----:B------:R-:W0:Y:S01]  /*00b0*/  I2F.U32.RP R0, R5 ;  /* 0x0000000500007306 */ /* 0x000e220000209000 */
[----:B------:R-:W1:Y:S01]  /*00c0*/  LDCU UR4, c[0x0][0x388] ;  /* 0x00007100ff0477ac */ /* 0x000e620008000800 */
[----:B------:R-:W-:-:S06]  /*00d0*/  ISETP.NE.U32.AND P2, PT, R5, RZ, PT ;  /* 0x000000ff0500720c */ /* 0x000fcc0003f45070 */
[----:B0-----:R-:W0:Y:S02]  /*00e0*/  MUFU.RCP R0, R0 ;  /* 0x0000000000007308 */ /* 0x001e240000001000 */
[----:B0-----:R-:W-:-:S06]  /*00f0*/  VIADD R2, R0, 0xffffffe ;  /* 0x0ffffffe00027836 */ /* 0x001fcc0000000000 */
[----:B------:R0:W2:Y:S02]  /*0100*/  F2I.FTZ.U32.TRUNC.NTZ R3, R2 ;  /* 0x0000000200037305 */ /* 0x0000a4000021f000 */
[----:B0-----:R-:W-:Y:S02]  /*0110*/  IMAD.MOV.U32 R2, RZ, RZ, RZ ;  /* 0x000000ffff027224 */ /* 0x001fe400078e00ff */
[----:B--2---:R-:W-:-:S04]  /*0120*/  IMAD.MOV R4, RZ, RZ, -R3 ;  /* 0x000000ffff047224 */ /* 0x004fc800078e0a03 */
[----:B------:R-:W-:-:S04]  /*0130*/  IMAD R9, R4, R5, RZ ;  /* 0x0000000504097224 */ /* 0x000fc800078e02ff */
[----:B------:R-:W-:-:S04]  /*0140*/  IMAD.HI.U32 R3, R3, R9, R2 ;  /* 0x0000000903037227 */ /* 0x000fc800078e0002 */
[----:B------:R-:W-:Y:S02]  /*0150*/  IMAD.MOV.U32 R9, RZ, RZ, RZ ;  /* 0x000000ffff097224 */ /* 0x000fe400078e00ff */
[----:B-1----:R-:W-:-:S04]  /*0160*/  IMAD.HI.U32 R8, R3, UR4, RZ ;  /* 0x0000000403087c27 */ /* 0x002fc8000f8e00ff */
[----:B------:R-:W-:-:S04]  /*0170*/  IMAD.MOV R4, RZ, RZ, -R8 ;  /* 0x000000ffff047224 */ /* 0x000fc800078e0a08 */
[----:B------:R-:W-:-:S05]  /*0180*/  IMAD R0, R5, R4, UR4 ;  /* 0x0000000405007e24 */ /* 0x000fca000f8e0204 */
[----:B------:R-:W-:-:S13]  /*0190*/  ISETP.GE.U32.AND P0, PT, R0, R5, PT ;  /* 0x000000050000720c */ /* 0x000fda0003f06070 */
[----:B------:R-:W-:Y:S02]  /*01a0*/  @P0 IMAD.IADD R0, R0, 0x1, -R5 ;  /* 0x0000000100000824 */ /* 0x000fe400078e0a05 */
[----:B------:R-:W-:-:S03]  /*01b0*/  @P0 VIADD R8, R8, 0x1 ;  /* 0x0000000108080836 */ /* 0x000fc60000000000 */
[----:B------:R-:W-:-:S13]  /*01c0*/  ISETP.GE.U32.AND P1, PT, R0, R5, PT ;  /* 0x000000050000720c */ /* 0x000fda0003f26070 */
[----:B------:R-:W-:Y:S01]  /*01d0*/  @P1 VIADD R8, R8, 0x1 ;  /* 0x0000000108081836 */ /* 0x000fe20000000000 */
[----:B------:R-:W-:Y:S01]  /*01e0*/  @!P2 LOP3.LUT R8, RZ, R5, RZ, 0x33, !PT ;  /* 0x00000005ff08a212 */ /* 0x000fe200078e33ff */
[----:B------:R-:W-:Y:S06]  /*01f0*/  BRA `(.L_x_1) ;  /* 0x0000000000087947 */ /* 0x000fec0003800000 */
.L_x_0:
[----:B------:R-:W-:-:S07]  /*0200*/  MOV R0, 0x220 ;  /* 0x0000022000007802 */ /* 0x000fce0000000f00 */
[----:B------:R-:W-:Y:S05]  /*0210*/  CALL.REL.NOINC `($__internal_1_$__cuda_sm20_div_s64) ;  /* 0x0000001c00d07944 */ /* 0x000fea0003c00000 */
.L_x_1:
[----:B------:R-:W-:Y:S01]  /*0220*/  SHF.R.S32.HI R4, RZ, 0x1f, R7 ;  /* 0x0000001fff047819 */ /* 0x000fe20000011407 */
[-C--:B------:R-:W-:Y:S01]  /*0230*/  IMAD R3, R9, R7.reuse, RZ ;  /* 0x0000000709037224 */ /* 0x080fe200078e02ff */
[----:B------:R-:W-:Y:S01]  /*0240*/  UMOV UR4, URZ ;  /* 0x000000ff00047c82 */ /* 0x000fe20008000000 */
[----:B------:R-:W-:Y:S01]  /*0250*/  IMAD.WIDE.U32 R10, R8, R7, RZ ;  /* 0x00000007080a7225 */ /* 0x000fe200078e00ff */
[----:B------:R-:W-:Y:S01]  /*0260*/  UMOV UR5, 0x40100000 ;  /* 0x4010000000057882 */ /* 0x000fe20000000000 */
[----:B------:R-:W-:Y:S01]  /*0270*/  BSSY.RECONVERGENT B1, `(.L_x_2) ;  /* 0x0000050000017945 */ /* 0x000fe20003800200 */
[----:B------:R-:W-:Y:S01]  /*0280*/  CS2R R24, SRZ ;  /* 0x0000000000187805 */ /* 0x000fe2000001ff00 */
[----:B------:R-:W-:Y:S01]  /*0290*/  IMAD R3, R4, R8, R3 ;  /* 0x0000000804037224 */ /* 0x000fe200078e0203 */
[----:B------:R-:W-:Y:S02]  /*02a0*/  IADD3 R5, P0, P2, R8, -0x1, R10 ;  /* 0xffffffff08057810 */ /* 0x000fe40007a1e00a */
[----:B------:R-:W-:Y:S01]  /*02b0*/  IADD3 R0, P3, PT, R10, 0x2, RZ ;  /* 0x000000020a007810 */ /* 0x000fe20007f7e0ff */
[----:B------:R-:W-:Y:S01]  /*02c0*/  IMAD.IADD R3, R11, 0x1, R3 ;  /* 0x000000010b037824 */ /* 0x000fe200078e0203 */
[----:B------:R-:W-:-:S02]  /*02d0*/  LOP3.LUT R27, RZ, R10, RZ, 0x33, !PT ;  /* 0x0000000aff1b7212 */ /* 0x000fc400078e33ff */
[----:B------:R-:W-:Y:S02]  /*02e0*/  ISETP.GT.U32.AND P1, PT, R5, R0, PT ;  /* 0x000000000500720c */ /* 0x000fe40003f24070 */
[--C-:B------:R-:W-:Y:S01]  /*02f0*/  IADD3.X R2, PT, PT, R9, -0x1, R3.reuse, P0, P2 ;  /* 0xffffffff09027810 */ /* 0x100fe200007e4403 */
[----:B------:R-:W-:Y:S01]  /*0300*/  IMAD.X R9, RZ, RZ, R3, P3 ;  /* 0x000000ffff097224 */ /* 0x000fe200018e0603 */
[----:B------:R-:W-:-:S04]  /*0310*/  LOP3.LUT R28, RZ, R3, RZ, 0x33, !PT ;  /* 0x00000003ff1c7212 */ /* 0x000fc800078e33ff */
[----:B------:R-:W-:-:S04]  /*0320*/  ISETP.GT.AND.EX P1, PT, R2, R9, PT, P1 ;  /* 0x000000090200720c */ /* 0x000fc80003f24310 */
[----:B------:R-:W-:Y:S02]  /*0330*/  SEL R0, R5, R0, P1 ;  /* 0x0000000005007207 */ /* 0x000fe40000800000 */
[----:B------:R-:W-:Y:S02]  /*0340*/  SEL R9, R2, R9, P1 ;  /* 0x0000000902097207 */ /* 0x000fe40000800000 */
[----:B------:R-:W-:-:S04]  /*0350*/  IADD3 R27, P2, PT, R27, R0, RZ ;  /* 0x000000001b1b7210 */ /* 0x000fc80007f5e0ff */
[----:B------:R-:W-:Y:S01]  /*0360*/  LOP3.LUT R0, R27, 0x6, RZ, 0xc0, !PT ;  /* 0x000000061b007812 */ /* 0x000fe200078ec0ff */
[----:B------:R-:W-:-:S03]  /*0370*/  IMAD.X R28, R28, 0x1, R9, P2 ;  /* 0x000000011c1c7824 */ /* 0x000fc600010e0609 */
[----:B------:R-:W-:Y:S01]  /*0380*/  ISETP.NE.U32.AND P0, PT, R0, 0x6, PT ;  /* 0x000000060000780c */ /* 0x000fe20003f05070 */
[----:B------:R-:W-:-:S03]  /*0390*/  IMAD.MOV.U32 R0, RZ, RZ, R10 ;  /* 0x000000ffff007224 */ /* 0x000fc600078e000a */
[----:B------:R-:W-:-:S13]  /*03a0*/  ISETP.NE.AND.EX P0, PT, RZ, RZ, PT, P0 ;  /* 0x000000ffff00720c */ /* 0x000fda0003f05300 */
[----:B------:R-:W-:Y:S05]  /*03b0*/  @!P0 BRA `(.L_x_3) ;  /* 0x0000000000ec8947 */ /* 0x000fea0003800000 */
[----:B------:R-:W-:Y:S02]  /*03c0*/  SHF.R.U64 R29, R27, 0x1, R28 ;  /* 0x000000011b1d7819 */ /* 0x000fe4000000121c */
[----:B------:R-:W-:Y:S02]  /*03d0*/  CS2R R24, SRZ ;  /* 0x0000000000187805 */ /* 0x000fe4000001ff00 */
[----:B------:R-:W-:Y:S01]  /*03e0*/  LEA R30, P0, R0, 0x3, 0x1 ;  /* 0x00000003001e7811 */ /* 0x000fe200078008ff */
[----:B------:R-:W-:-:S03]  /*03f0*/  VIADD R29, R29, 0x1 ;  /* 0x000000011d1d7836 */ /* 0x000fc60000000000 */
[----:B------:R-:W-:Y:S02]  /*0400*/  LEA.HI.X R31, R0, RZ, R3, 0x1, P0 ;  /* 0x000000ff001f7211 */ /* 0x000fe400000f0c03 */
[----:B------:R-:W-:-:S04]  /*0410*/  LOP3.LUT R29, R29, 0x3, RZ, 0xc0, !PT ;  /* 0x000000031d1d7812 */ /* 0x000fc800078ec0ff */
[----:B------:R-:W-:-:S05]  /*0420*/  IADD3 R29, P1, PT, RZ, -R29, RZ ;  /* 0x8000001dff1d7210 */ /* 0x000fca0007f3e0ff */
[----:B------:R-:W-:-:S08]  /*0430*/  IMAD.X R32, RZ, RZ, -0x1, P1 ;  /* 0xffffffffff207424 */ /* 0x000fd000008e06ff */
.L_x_8:
[----:B------:R-:W-:Y:S01]  /*0440*/  IADD3 R16, P0, PT, R30, -0x2, RZ ;  /* 0xfffffffe1e107810 */ /* 0x000fe20007f1e0ff */
[----:B------:R-:W-:Y:S01]  /*0450*/  IMAD.MOV.U32 R8, RZ, RZ, 0x1 ;  /* 0x00000001ff087424 */ /* 0x000fe200078e00ff */
[----:B------:R-:W-:Y:S02]  /*0460*/  BSSY.RECONVERGENT B2, `(.L_x_4) ;  /* 0x0000015000027945 */ /* 0x000fe40003800200 */
[----:B------:R-:W-:Y:S02]  /*0470*/  IADD3.X R17, PT, PT, R31, -0x1, RZ, P0, !PT ;  /* 0xffffffff1f117810 */ /* 0x000fe400007fe4ff */
[----:B------:R-:W-:-:S04]  /*0480*/  IADD3 R29, P0, PT, R29, 0x1, RZ ;  /* 0x000000011d1d7810 */ /* 0x000fc80007f1e0ff */
[----:B------:R-:W0:Y:S01]  /*0490*/  I2F.F64.S64 R16, R16 ;  /* 0x0000001000107312 */ /* 0x000e220000301c00 */
[----:B------:R-:W-:Y:S01]  /*04a0*/  IMAD.X R32, RZ, RZ, R32, P0 ;  /* 0x000000ffff207224 */ /* 0x000fe200000e0620 */
[----:B------:R-:W-:-:S04]  /*04b0*/  ISETP.NE.U32.AND P0, PT, R29, RZ, PT ;  /* 0x000000ff1d00720c */ /* 0x000fc80003f05070 */
[----:B------:R-:W-:Y:S02]  /*04c0*/  ISETP.NE.AND.EX P0, PT, R32, RZ, PT, P0 ;  /* 0x000000ff2000720c */ /* 0x000fe40003f05300 */
[----:B0-----:R-:W0:Y:S02]  /*04d0*/  MUFU.RCP64H R9, R17 ;  /* 0x0000001100097308 */ /* 0x001e240000001800 */
[----:B0-----:R-:W-:-:S08]  /*04e0*/  DFMA R10, -R16, R8, 1 ;  /* 0x3ff00000100a742b */ /* 0x001fd00000000108 */
[----:B------:R-:W-:-:S08]  /*04f0*/  DFMA R10, R10, R10, R10 ;  /* 0x0000000a0a0a722b */ /* 0x000fd0000000000a */
[----:B------:R-:W-:-:S08]  /*0500*/  DFMA R10, R8, R10, R8 ;  /* 0x0000000a080a722b */ /* 0x000fd00000000008 */
[----:B------:R-:W-:-:S08]  /*0510*/  DFMA R8, -R16, R10, 1 ;  /* 0x3ff000001008742b */ /* 0x000fd0000000010a */
[----:B------:R-:W-:-:S08]  /*0520*/  DFMA R8, R10, R8, R10 ;  /* 0x000000080a08722b */ /* 0x000fd0000000000a */
[----:B------:R-:W-:-:S08]  /*0530*/  DMUL R34, R8, 4 ;  /* 0x4010000008227828 */ /* 0x000fd00000000000 */
[----:B------:R-:W-:-:S08]  /*0540*/  DFMA R10, -R16, R34, 4 ;  /* 0x40100000100a742b */ /* 0x000fd00000000122 */
[----:B------:R-:W-:-:S10]  /*0550*/  DFMA R34, R8, R10, R34 ;  /* 0x0000000a0822722b */ /* 0x000fd40000000022 */
[----:B------:R-:W-:-:S05]  /*0560*/  FFMA R8, RZ, R17, R35 ;  /* 0x00000011ff087223 */ /* 0x000fca0000000023 */
[----:B------:R-:W-:-:S13]  /*0570*/  FSETP.GT.AND P1, PT, |R8|, 1.469367938527859385e-39, PT ;  /* 0x001000000800780b */ /* 0x000fda0003f24200 */
[----:B------:R-:W-:Y:S05]  /*0580*/  @P1 BRA `(.L_x_5) ;  /* 0x0000000000081947 */ /* 0x000fea0003800000 */
[----:B------:R-:W-:-:S07]  /*0590*/  MOV R8, 0x5b0 ;  /* 0x000005b000087802 */ /* 0x000fce0000000f00 */
[----:B------:R-:W-:Y:S05]  /*05a0*/  CALL.REL.NOINC `($__internal_0_$__cuda_sm20_div_rn_f64_full) ;  /* 0x0000001400747944 */ /* 0x000fea0003c00000 */
.L_x_5:
[----:B------:R-:W-:Y:S05]  /*05b0*/  BSYNC.RECONVERGENT B2 ;  /* 0x0000000000027941 */ /* 0x000fea0003800200 */
.L_x_4:
[----:B------:R-:W0:Y:S01]  /*05c0*/  I2F.F64.S64 R16, R30 ;  /* 0x0000001e00107312 */ /* 0x000e220000301c00 */
[----:B------:R-:W-:Y:S01]  /*05d0*/  IMAD.MOV.U32 R8, RZ, RZ, 0x1 ;  /* 0x00000001ff087424 */ /* 0x000fe200078e00ff */
[----:B------:R-:W-:Y:S01]  /*05e0*/  BSSY.RECONVERGENT B2, `(.L_x_6) ;  /* 0x0000012000027945 */ /* 0x000fe20003800200 */
[----:B------:R-:W-:-:S05]  /*05f0*/  DADD R24, R34, R24 ;  /* 0x0000000022187229 */ /* 0x000fca0000000018 */
        /* <DEDUP_REMOVED lines=14> */
[----:B------:R-:W-:Y:S02]  /*06e0*/  IMAD.MOV.U32 R8, RZ, RZ, R34 ;  /* 0x000000ffff087224 */ /* 0x000fe400078e0022 */
[----:B------:R-:W-:-:S07]  /*06f0*/  IMAD.MOV.U32 R9, RZ, RZ, R35 ;  /* 0x000000ffff097224 */ /* 0x000fce00078e0023 */
.L_x_7:
[----:B------:R-:W-:Y:S05]  /*0700*/  BSYNC.RECONVERGENT B2 ;  /* 0x0000000000027941 */ /* 0x000fea0003800200 */
.L_x_6:
[----:B------:R-:W-:Y:S01]  /*0710*/  IADD3 R0, P1, PT, R0, 0x2, RZ ;  /* 0x0000000200007810 */ /* 0x000fe20007f3e0ff */
[----:B------:R-:W-:Y:S01]  /*0720*/  DADD R24, R24, -R8 ;  /* 0x0000000018187229 */ /* 0x000fe20000000808 */
[----:B------:R-:W-:-:S03]  /*0730*/  IADD3 R30, P2, PT, R30, 0x4, RZ ;  /* 0x000000041e1e7810 */ /* 0x000fc60007f5e0ff */
[----:B------:R-:W-:Y:S02]  /*0740*/  IMAD.X R3, RZ, RZ, R3, P1 ;  /* 0x000000ffff037224 */ /* 0x000fe400008e0603 */
[----:B------:R-:W-:Y:S01]  /*0750*/  IMAD.X R31, RZ, RZ, R31, P2 ;  /* 0x000000ffff1f7224 */ /* 0x000fe200010e061f */
[----:B------:R-:W-:Y:S07]  /*0760*/  @P0 BRA `(.L_x_8) ;  /* 0xfffffffc00340947 */ /* 0x000fee000383ffff */
.L_x_3:
[----:B------:R-:W-:Y:S05]  /*0770*/  BSYNC.RECONVERGENT B1 ;  /* 0x0000000000017941 */ /* 0x000fea0003800200 */
.L_x_2:
[----:B------:R-:W-:Y:S01]  /*0780*/  ISETP.GE.U32.AND P0, PT, R27, 0x6, PT ;  /* 0x000000061b00780c */ /* 0x000fe20003f06070 */
[----:B------:R-:W0:Y:S01]  /*0790*/  LDCU.64 UR6, c[0x0][0x358] ;  /* 0x00006b00ff0677ac */ /* 0x000e220008000a00 */
[----:B------:R-:W-:Y:S02]  /*07a0*/  BSSY.RECONVERGENT B1, `(.L_x_9) ;  /* 0x00000ba000017945 */ /* 0x000fe40003800200 */
[----:B------:R-:W-:-:S13]  /*07b0*/  ISETP.GE.U32.AND.EX P0, PT, R28, RZ, PT, P0 ;  /* 0x000000ff1c00720c */ /* 0x000fda0003f06100 */
[----:B------:R-:W-:Y:S05]  /*07c0*/  @!P0 BRA `(.L_x_10) ;  /* 0x0000000800dc8947 */ /* 0x000fea0003800000 */
[----:B------:R-:W-:-:S04]  /*07d0*/  LEA R28, P0, R0, 0xf, 0x1 ;  /* 0x0000000f001c7811 */ /* 0x000fc800078008ff */
[----:B------:R-:W-:-:S09]  /*07e0*/  LEA.HI.X R29, R0, RZ, R3, 0x1, P0 ;  /* 0x000000ff001d7211 */ /* 0x000fd200000f0c03 */
.L_x_27:
[----:B------:R-:W-:Y:S01]  /*07f0*/  IADD3 R16, P0, PT, R28, -0xe, RZ ;  /* 0xfffffff21c107810 */ /* 0x000fe20007f1e0ff */
[----:B------:R-:W-:Y:S01]  /*0800*/  IMAD.MOV.U32 R8, RZ, RZ, 0x1 ;  /* 0x00000001ff087424 */ /* 0x000fe200078e00ff */
[----:B------:R-:W-:Y:S02]  /*0810*/  BSSY.RECONVERGENT B2, `(.L_x_11) ;  /* 0x0000011000027945 */ /* 0x000fe40003800200 */
[----:B------:R-:W-:-:S06]  /*0820*/  IADD3.X R17, PT, PT, R29, -0x1, RZ, P0, !PT ;  /* 0xffffffff1d117810 */ /* 0x000fcc00007fe4ff */
[----:B------:R-:W1:Y:S08]  /*0830*/  I2F.F64.S64 R16, R16 ;  /* 0x0000001000107312 */ /* 0x000e700000301c00 */
[----:B-1----:R-:W1:Y:S02]  /*0840*/  MUFU.RCP64H R9, R17 ;  /* 0x0000001100097308 */ /* 0x002e640000001800 */
[----:B-1----:R-:W-:-:S08]  /*0850*/  DFMA R10, -R16, R8, 1 ;  /* 0x3ff00000100a742b */ /* 0x002fd00000000108 */
        /* <DEDUP_REMOVED lines=11> */
[----:B0-----:R-:W-:Y:S05]  /*0910*/  CALL.REL.NOINC `($__internal_0_$__cuda_sm20_div_rn_f64_full) ;  /* 0x0000001000987944 */ /* 0x001fea0003c00000 */
.L_x_12:
[----:B0-----:R-:W-:Y:S05]  /*0920*/  BSYNC.RECONVERGENT B2 ;  /* 0x0000000000027941 */ /* 0x001fea0003800200 */
.L_x_11:
[----:B------:R-:W-:Y:S01]  /*0930*/  IADD3 R16, P0, PT, R28, -0xc, RZ ;  /* 0xfffffff41c107810 */ /* 0x000fe20007f1e0ff */
[----:B------:R-:W-:Y:S01]  /*0940*/  IMAD.MOV.U32 R8, RZ, RZ, 0x1 ;  /* 0x00000001ff087424 */ /* 0x000fe200078e00ff */
[----:B------:R-:W-:Y:S01]  /*0950*/  BSSY.RECONVERGENT B2, `(.L_x_13) ;  /* 0x0000014000027945 */ /* 0x000fe20003800200 */
[----:B------:R-:W-:Y:S01]  /*0960*/  DADD R24, R34, R24 ;  /* 0x0000000022187229 */ /* 0x000fe20000000018 */
[----:B------:R-:W-:-:S06]  /*0970*/  IADD3.X R17, PT, PT, R29, -0x1, RZ, P0, !PT ;  /* 0xffffffff1d117810 */ /* 0x000fcc00007fe4ff */
[----:B------:R-:W0:Y:S08]  /*0980*/  I2F.F64.S64 R16, R16 ;  /* 0x0000001000107312 */ /* 0x000e300000301c00 */
        /* <DEDUP_REMOVED lines=16> */
.L_x_14:
[----:B------:R-:W-:Y:S05]  /*0a90*/  BSYNC.RECONVERGENT B2 ;  /* 0x0000000000027941 */ /* 0x000fea0003800200 */
.L_x_13:
[----:B------:R-:W-:Y:S01]  /*0aa0*/  IADD3 R16, P0, PT, R28, -0xa, RZ ;  /* 0xfffffff61c107810 */ /* 0x000fe20007f1e0ff */
[----:B------:R-:W-:Y:S01]  /*0ab0*/  IMAD.MOV.U32 R10, RZ, RZ, 0x1 ;  /* 0x00000001ff0a7424 */ /* 0x000fe200078e00ff */
[----:B------:R-:W-:Y:S01]  /*0ac0*/  BSSY.RECONVERGENT B2, `(.L_x_15) ;  /* 0x0000012000027945 */ /* 0x000fe20003800200 */
[----:B------:R-:W-:Y:S01]  /*0ad0*/  DADD R24, R24, -R8 ;  /* 0x0000000018187229 */ /* 0x000fe20000000808 */
        /* <DEDUP_REMOVED lines=16> */
.L_x_16:
[----:B------:R-:W-:Y:S05]  /*0be0*/  BSYNC.RECONVERGENT B2 ;  /* 0x0000000000027941 */ /* 0x000fea0003800200 */
.L_x_15:
        /* <DEDUP_REMOVED lines=22> */
.L_x_18:
[----:B------:R-:W-:Y:S05]  /*0d50*/  BSYNC.RECONVERGENT B2 ;  /* 0x0000000000027941 */ /* 0x000fea0003800200 */
.L_x_17:
        /* <DEDUP_REMOVED lines=20> */
.L_x_20:
[----:B------:R-:W-:Y:S05]  /*0ea0*/  BSYNC.RECONVERGENT B2 ;  /* 0x0000000000027941 */ /* 0x000fea0003800200 */
.L_x_19:
        /* <DEDUP_REMOVED lines=22> */
.L_x_22:
[----:B------:R-:W-:Y:S05]  /*1010*/  BSYNC.RECONVERGENT B2 ;  /* 0x0000000000027941 */ /* 0x000fea0003800200 */
.L_x_21:
        /* <DEDUP_REMOVED lines=20> */
.L_x_24:
[----:B------:R-:W-:Y:S05]  /*1160*/  BSYNC.RECONVERGENT B2 ;  /* 0x0000000000027941 */ /* 0x000fea0003800200 */
.L_x_23:
        /* <DEDUP_REMOVED lines=20> */
.L_x_26:
[----:B------:R-:W-:Y:S05]  /*12b0*/  BSYNC.RECONVERGENT B2 ;  /* 0x0000000000027941 */ /* 0x000fea0003800200 */
.L_x_25:
[----:B------:R-:W-:Y:S01]  /*12c0*/  IADD3 R0, P0, PT, R0, 0x8, RZ ;  /* 0x0000000800007810 */ /* 0x000fe20007f1e0ff */
[----:B------:R-:W-:Y:S01]  /*12d0*/  DADD R24, R24, -R8 ;  /* 0x0000000018187229 */ /* 0x000fe20000000808 */
[----:B------:R-:W-:-:S03]  /*12e0*/  IADD3 R28, P1, PT, R28, 0x10, RZ ;  /* 0x000000101c1c7810 */ /* 0x000fc60007f3e0ff */
[----:B------:R-:W-:Y:S01]  /*12f0*/  IMAD.X R3, RZ, RZ, R3, P0 ;  /* 0x000000ffff037224 */ /* 0x000fe200000e0603 */
[----:B------:R-:W-:Y:S01]  /*1300*/  ISETP.GE.U32.AND P0, PT, R0, R5, PT ;  /* 0x000000050000720c */ /* 0x000fe20003f06070 */
[----:B------:R-:W-:-:S03]  /*1310*/  IMAD.X R29, RZ, RZ, R29, P1 ;  /* 0x000000ffff1d7224 */ /* 0x000fc600008e061d */
[----:B------:R-:W-:-:S13]  /*1320*/  ISETP.GE.AND.EX P0, PT, R3, R2, PT, P0 ;  /* 0x000000020300720c */ /* 0x000fda0003f06300 */
[----:B------:R-:W-:Y:S05]  /*1330*/  @!P0 BRA `(.L_x_27) ;  /* 0xfffffff4002c8947 */ /* 0x000fea000383ffff */
.L_x_10:
[----:B0-----:R-:W-:Y:S05]  /*1340*/  BSYNC.RECONVERGENT B1 ;  /* 0x0000000000017941 */ /* 0x001fea0003800200 */
.L_x_9:
[----:B------:R-:W0:Y:S08]  /*1350*/  LDC.64 R2, c[0x0][0x380] ;  /* 0x0000e000ff027b82 */ /* 0x000e300000000a00 */
[----:B------:R-:W1:Y:S01]  /*1360*/  LDC R5, c[0x0][0x390] ;  /* 0x0000e400ff057b82 */ /* 0x000e620000000800 */
[----:B0-----:R-:W-:-:S04]  /*1370*/  LEA R8, P1, R7, R2, 0x3 ;  /* 0x0000000207087211 */ /* 0x001fc800078218ff */
[----:B------:R-:W-:Y:S02]  /*1380*/  LEA.HI.X R9, R7, R3, R4, 0x3, P1 ;  /* 0x0000000307097211 */ /* 0x000fe400008f1c04 */
[----:B-1----:R-:W-:-:S03]  /*1390*/  ISETP.GE.AND P0, PT, R5, 0x2, PT ;  /* 0x000000020500780c */ /* 0x002fc60003f06270 */
[----:B------:R0:W-:Y:S01]  /*13a0*/  STG.E.64 desc[UR6][R8.64], R24 ;  /* 0x0000001808007986 */ /* 0x0001e2000c101b06 */
[----:B------:R-:W-:Y:S01]  /*13b0*/  BAR.SYNC.DEFER_BLOCKING 0x0 ;  /* 0x0000000000007b1d */ /* 0x000fe20000010000 */
[----:B------:R-:W-:-:S13]  /*13c0*/  ISETP.NE.OR P0, PT, R7, RZ, !P0 ;  /* 0x000000ff0700720c */ /* 0x000fda0004705670 */
[----:B0-----:R-:W-:Y:S05]  /*13d0*/  @P0 EXIT ;  /* 0x000000000000094d */ /* 0x001fea0003800000 */
[----:B------:R-:W0:Y:S02]  /*13e0*/  LDC.64 R10, c[0x0][0x380] ;  /* 0x0000e000ff0a7b82 */ /* 0x000e240000000a00 */
[----:B0-----:R0:W5:Y:S01]  /*13f0*/  LDG.E.64 R22, desc[UR6][R10.64] ;  /* 0x000000060a167981 */ /* 0x001162000c1e1b00 */
[C---:B------:R-:W-:Y:S01]  /*1400*/  IADD3 R0, P2, PT, R5.reuse, -0x1, RZ ;  /* 0xffffffff05007810 */ /* 0x040fe20007f5e0ff */
[----:B------:R-:W-:Y:S01]  /*1410*/  IMAD.MOV.U32 R8, RZ, RZ, RZ ;  /* 0x000000ffff087224 */ /* 0x000fe200078e00ff */
[----:B------:R-:W-:Y:S02]  /*1420*/  IADD3 R5, P0, PT, R5, -0x2, RZ ;  /* 0xfffffffe05057810 */ /* 0x000fe40007f1e0ff */
[----:B------:R-:W-:Y:S02]  /*1430*/  LOP3.LUT R4, R0, 0xf, RZ, 0xc0, !PT ;  /* 0x0000000f00047812 */ /* 0x000fe400078ec0ff */
[----:B------:R-:W-:Y:S02]  /*1440*/  ISETP.GE.U32.AND P1, PT, R5, 0xf, PT ;  /* 0x0000000f0500780c */ /* 0x000fe40003f26070 */
[----:B------:R-:W-:-:S02]  /*1450*/  IADD3.X R5, PT, PT, R6, -0x1, RZ, P0, !PT ;  /* 0xffffffff06057810 */ /* 0x000fc400007fe4ff */
[----:B------:R-:W-:Y:S02]  /*1460*/  ISETP.NE.U32.AND P0, PT, R4, RZ, PT ;  /* 0x000000ff0400720c */ /* 0x000fe40003f05070 */
[----:B------:R-:W-:Y:S01]  /*1470*/  ISETP.GE.U32.AND.EX P1, PT, R5, RZ, PT, P1 ;  /* 0x000000ff0500720c */ /* 0x000fe20003f26110 */
[----:B------:R-:W-:Y:S01]  /*1480*/  IMAD.MOV.U32 R5, RZ, RZ, 0x1 ;  /* 0x00000001ff057424 */ /* 0x000fe200078e00ff */
[----:B------:R-:W-:Y:S02]  /*1490*/  ISETP.NE.AND.EX P0, PT, RZ, RZ, PT, P0 ;  /* 0x000000ffff00720c */ /* 0x000fe40003f05300 */
[----:B------:R-:W-:-:S09]  /*14a0*/  IADD3.X R9, PT, PT, R6, -0x1, RZ, P2, !PT ;  /* 0xffffffff06097810 */ /* 0x000fd200017fe4ff */
[----:B0-----:R-:W-:Y:S05]  /*14b0*/  @!P1 BRA `(.L_x_28) ;  /* 0x0000000000b89947 */ /* 0x001fea0003800000 */
[----:B------:R-:W-:Y:S01]  /*14c0*/  IADD3 R6, P1, PT, R2, 0x40, RZ ;  /* 0x0000004002067810 */ /* 0x000fe20007f3e0ff */
[----:B------:R-:W-:Y:S01]  /*14d0*/  IMAD.MOV.U32 R5, RZ, RZ, 0x1 ;  /* 0x00000001ff057424 */ /* 0x000fe200078e00ff */
[----:B------:R-:W-:Y:S01]  /*14e0*/  LOP3.LUT R34, R0, 0xfffffff0, RZ, 0xc0, !PT ;  /* 0xfffffff000227812 */ /* 0x000fe200078ec0ff */
[----:B------:R-:W-:Y:S02]  /*14f0*/  IMAD.MOV.U32 R8, RZ, RZ, RZ ;  /* 0x000000ffff087224 */ /* 0x000fe400078e00ff */
[----:B------:R-:W-:-:S08]  /*1500*/  IMAD.X R7, RZ, RZ, R3, P1 ;  /* 0x000000ffff077224 */ /* 0x000fd000008e0603 */
.L_x_29:
[----:B------:R-:W2:Y:S04]  /*1510*/  LDG.E.64 R20, desc[UR6][R6.64+-0x38] ;  /* 0xffffc80606147981 */ /* 0x000ea8000c1e1b00 */
[----:B------:R-:W3:Y:S04]  /*1520*/  LDG.E.64 R24, desc[UR6][R6.64+-0x30] ;  /* 0xffffd00606187981 */ /* 0x000ee8000c1e1b00 */
[----:B------:R-:W4:Y:S04]  /*1530*/  LDG.E.64 R26, desc[UR6][R6.64+-0x28] ;  /* 0xffffd806061a7981 */ /* 0x000f28000c1e1b00 */
[----:B------:R-:W4:Y:S04]  /*1540*/  LDG.E.64 R28, desc[UR6][R6.64+-0x20] ;  /* 0xffffe006061c7981 */ /* 0x000f28000c1e1b00 */
[----:B------:R-:W4:Y:S04]  /*1550*/  LDG.E.64 R32, desc[UR6][R6.64+-0x18] ;  /* 0xffffe80606207981 */ /* 0x000f28000c1e1b00 */
[----:B------:R-:W4:Y:S04]  /*1560*/  LDG.E.64 R30, desc[UR6][R6.64+-0x10] ;  /* 0xfffff006061e7981 */ /* 0x000f28000c1e1b00 */
[----:B------:R-:W4:Y:S04]  /*1570*/  LDG.E.64 R12, desc[UR6][R6.64+-0x8] ;  /* 0xfffff806060c7981 */ /* 0x000f28000c1e1b00 */
[----:B------:R-:W4:Y:S04]  /*1580*/  LDG.E.64 R14, desc[UR6][R6.64] ;  /* 0x00000006060e7981 */ /* 0x000f28000c1e1b00 */
[----:B------:R-:W4:Y:S04]  /*1590*/  LDG.E.64 R16, desc[UR6][R6.64+0x8] ;  /* 0x0000080606107981 */ /* 0x000f28000c1e1b00 */
[----:B------:R-:W4:Y:S01]  /*15a0*/  LDG.E.64 R18, desc[UR6][R6.64+0x10] ;  /* 0x0000100606127981 */ /* 0x000f22000c1e1b00 */
[----:B--2--5:R-:W-:-:S03]  /*15b0*/  DADD R22, R20, R22 ;  /* 0x0000000014167229 */ /* 0x024fc60000000016 */
[----:B------:R-:W2:Y:S05]  /*15c0*/  LDG.E.64 R20, desc[UR6][R6.64+0x18] ;  /* 0x0000180606147981 */ /* 0x000eaa000c1e1b00 */
[----:B---3--:R-:W-:Y:S02]  /*15d0*/  DADD R24, R22, R24 ;  /* 0x0000000016187229 */ /* 0x008fe40000000018 */
[----:B------:R-:W3:Y:S06]  /*15e0*/  LDG.E.64 R22, desc[UR6][R6.64+0x20] ;  /* 0x0000200606167981 */ /* 0x000eec000c1e1b00 */
[----:B----4-:R-:W-:-:S02]  /*15f0*/  DADD R26, R24, R26 ;  /* 0x00000000181a7229 */ /* 0x010fc4000000001a */
[----:B------:R-:W4:Y:S06]  /*1600*/  LDG.E.64 R24, desc[UR6][R6.64+0x28] ;  /* 0x0000280606187981 */ /* 0x000f2c000c1e1b00 */
[----:B------:R-:W-:Y:S02]  /*1610*/  DADD R28, R26, R28 ;  /* 0x000000001a1c7229 */ /* 0x000fe4000000001c */
[----:B------:R-:W4:Y:S06]  /*1620*/  LDG.E.64 R26, desc[UR6][R6.64+0x30] ;  /* 0x00003006061a7981 */ /* 0x000f2c000c1e1b00 */
[----:B------:R-:W-:-:S02]  /*1630*/  DADD R32, R28, R32 ;  /* 0x000000001c207229 */ /* 0x000fc40000000020 */
[----:B------:R-:W4:Y:S06]  /*1640*/  LDG.E.64 R28, desc[UR6][R6.64+0x38] ;  /* 0x00003806061c7981 */ /* 0x000f2c000c1e1b00 */
[----:B------:R-:W-:Y:S02]  /*1650*/  DADD R30, R32, R30 ;  /* 0x00000000201e7229 */ /* 0x000fe4000000001e */
[----:B------:R0:W4:Y:S01]  /*1660*/  LDG.E.64 R32, desc[UR6][R6.64+0x40] ;  /* 0x0000400606207981 */ /* 0x000122000c1e1b00 */
[----:B------:R-:W-:-:S05]  /*1670*/  IADD3 R5, P1, PT, R5, 0x10, RZ ;  /* 0x0000001005057810 */ /* 0x000fca0007f3e0ff */
[----:B------:R-:W-:Y:S01]  /*1680*/  DADD R12, R30, R12 ;  /* 0x000000001e0c7229 */ /* 0x000fe2000000000c */
[----:B------:R-:W-:-:S07]  /*1690*/  IMAD.X R8, RZ, RZ, R8, P1 ;  /* 0x000000ffff087224 */ /* 0x000fce00008e0608 */
[----:B------:R-:W-:Y:S01]  /*16a0*/  DADD R12, R12, R14 ;  /* 0x000000000c0c7229 */ /* 0x000fe2000000000e */
[----:B------:R-:W-:-:S04]  /*16b0*/  IADD3 R14, P2, PT, R5, -R34, RZ ;  /* 0x80000022050e7210 */ /* 0x000fc80007f5e0ff */
[----:B------:R-:W-:Y:S01]  /*16c0*/  ISETP.NE.U32.AND P1, PT, R14, 0x1, PT ;  /* 0x000000010e00780c */ /* 0x000fe20003f25070 */
[----:B------:R-:W-:Y:S02]  /*16d0*/  IMAD.X R14, R8, 0x1, ~R9, P2 ;  /* 0x00000001080e7824 */ /* 0x000fe400010e0e09 */
[----:B------:R-:W-:Y:S01]  /*16e0*/  DADD R12, R12, R16 ;  /* 0x000000000c0c7229 */ /* 0x000fe20000000010 */
[----:B0-----:R-:W-:Y:S02]  /*16f0*/  IADD3 R6, P2, PT, R6, 0x80, RZ ;  /* 0x0000008006067810 */ /* 0x001fe40007f5e0ff */
[----:B------:R-:W-:-:S03]  /*1700*/  ISETP.NE.AND.EX P1, PT, R14, RZ, PT, P1 ;  /* 0x000000ff0e00720c */ /* 0x000fc60003f25310 */
[----:B------:R-:W-:Y:S02]  /*1710*/  IMAD.X R7, RZ, RZ, R7, P2 ;  /* 0x000000ffff077224 */ /* 0x000fe400010e0607 */
[----:B------:R-:W-:-:S08]  /*1720*/  DADD R12, R12, R18 ;  /* 0x000000000c0c7229 */ /* 0x000fd00000000012 */
[----:B--2---:R-:W-:-:S08]  /*1730*/  DADD R12, R12, R20 ;  /* 0x000000000c0c7229 */ /* 0x004fd00000000014 */
[----:B---3--:R-:W-:-:S08]  /*1740*/  DADD R12, R12, R22 ;  /* 0x000000000c0c7229 */ /* 0x008fd00000000016 */
[----:B----4-:R-:W-:-:S08]  /*1750*/  DADD R12, R12, R24 ;  /* 0x000000000c0c7229 */ /* 0x010fd00000000018 */
[----:B------:R-:W-:-:S08]  /*1760*/  DADD R12, R12, R26 ;  /* 0x000000000c0c7229 */ /* 0x000fd0000000001a */
[----:B------:R-:W-:-:S08]  /*1770*/  DADD R12, R12, R28 ;  /* 0x000000000c0c7229 */ /* 0x000fd0000000001c */
[----:B------:R-:W-:Y:S01]  /*1780*/  DADD R22, R12, R32 ;  /* 0x000000000c167229 */ /* 0x000fe20000000020 */
[----:B------:R-:W-:Y:S10]  /*1790*/  @P1 BRA `(.L_x_29) ;  /* 0xfffffffc005c1947 */ /* 0x000ff4000383ffff */
.L_x_28:
[----:B------:R-:W-:Y:S05]  /*17a0*/  @!P0 BRA `(.L_x_30) ;  /* 0x0000000000ec8947 */ /* 0x000fea0003800000 */
[----:B------:R-:W-:Y:S02]  /*17b0*/  ISETP.GE.U32.AND P0, PT, R4, 0x8, PT ;  /* 0x000000080400780c */ /* 0x000fe40003f06070 */
[----:B------:R-:W-:Y:S02]  /*17c0*/  LOP3.LUT R9, R0, 0x7, RZ, 0xc0, !PT ;  /* 0x0000000700097812 */ /* 0x000fe400078ec0ff */
[----:B------:R-:W-:Y:S02]  /*17d0*/  ISETP.GE.U32.AND.EX P0, PT, RZ, RZ, PT, P0 ;  /* 0x000000ffff00720c */ /* 0x000fe40003f06100 */
[----:B------:R-:W-:-:S04]  /*17e0*/  ISETP.NE.U32.AND P1, PT, R9, RZ, PT ;  /* 0x000000ff0900720c */ /* 0x000fc80003f25070 */
[----:B------:R-:W-:-:S07]  /*17f0*/  ISETP.NE.AND.EX P1, PT, RZ, RZ, PT, P1 ;  /* 0x000000ffff00720c */ /* 0x000fce0003f25310 */
[----:B------:R-:W-:Y:S06]  /*1800*/  @!P0 BRA `(.L_x_31) ;  /* 0x0000000000508947 */ /* 0x000fec0003800000 */
[----:B------:R-:W-:-:S04]  /*1810*/  LEA R20, P0, R5, R2, 0x3 ;  /* 0x0000000205147211 */ /* 0x000fc800078018ff */
[----:B------:R-:W-:-:S05]  /*1820*/  LEA.HI.X R21, R5, R3, R8, 0x3, P0 ;  /* 0x0000000305157211 */ /* 0x000fca00000f1c08 */
[----:B------:R-:W2:Y:S04]  /*1830*/  LDG.E.64 R24, desc[UR6][R20.64] ;  /* 0x0000000614187981 */ /* 0x000ea8000c1e1b00 */
[----:B------:R-:W3:Y:S04]  /*1840*/  LDG.E.64 R26, desc[UR6][R20.64+0x8] ;  /* 0x00000806141a7981 */ /* 0x000ee8000c1e1b00 */
[----:B------:R-:W4:Y:S04]  /*1850*/  LDG.E.64 R28, desc[UR6][R20.64+0x10] ;  /* 0x00001006141c7981 */ /* 0x000f28000c1e1b00 */
[----:B------:R-:W4:Y:S04]  /*1860*/  LDG.E.64 R16, desc[UR6][R20.64+0x18] ;  /* 0x0000180614107981 */ /* 0x000f28000c1e1b00 */
[----:B------:R-:W4:Y:S04]  /*1870*/  LDG.E.64 R14, desc[UR6][R20.64+0x20] ;  /* 0x00002006140e7981 */ /* 0x000f28000c1e1b00 */
[----:B------:R-:W4:Y:S04]  /*1880*/  LDG.E.64 R12, desc[UR6][R20.64+0x28] ;  /* 0x00002806140c7981 */ /* 0x000f28000c1e1b00 */
[----:B------:R-:W4:Y:S04]  /*1890*/  LDG.E.64 R6, desc[UR6][R20.64+0x30] ;  /* 0x0000300614067981 */ /* 0x000f28000c1e1b00 */
[----:B------:R-:W4:Y:S01]  /*18a0*/  LDG.E.64 R18, desc[UR6][R20.64+0x38] ;  /* 0x0000380614127981 */ /* 0x000f22000c1e1b00 */
[----:B------:R-:W-:-:S05]  /*18b0*/  IADD3 R5, P0, PT, R5, 0x8, RZ ;  /* 0x0000000805057810 */ /* 0x000fca0007f1e0ff */
[----:B------:R-:W-:Y:S01]  /*18c0*/  IMAD.X R8, RZ, RZ, R8, P0 ;  /* 0x000000ffff087224 */ /* 0x000fe200000e0608 */
[----:B--2--5:R-:W-:-:S08]  /*18d0*/  DADD R24, R22, R24 ;  /* 0x0000000016187229 */ /* 0x024fd00000000018 */
[----:B---3--:R-:W-:-:S08]  /*18e0*/  DADD R24, R24, R26 ;  /* 0x0000000018187229 */ /* 0x008fd0000000001a */
[----:B----4-:R-:W-:-:S08]  /*18f0*/  DADD R24, R24, R28 ;  /* 0x0000000018187229 */ /* 0x010fd0000000001c */
[----:B------:R-:W-:-:S08]  /*1900*/  DADD R16, R24, R16 ;  /* 0x0000000018107229 */ /* 0x000fd00000000010 */
[----:B------:R-:W-:-:S08]  /*1910*/  DADD R14, R16, R14 ;  /* 0x00000000100e7229 */ /* 0x000fd0000000000e */
[----:B------:R-:W-:-:S08]  /*1920*/  DADD R12, R14, R12 ;  /* 0x000000000e0c7229 */ /* 0x000fd0000000000c */
[----:B------:R-:W-:-:S08]  /*1930*/  DADD R6, R12, R6 ;  /* 0x000000000c067229 */ /* 0x000fd00000000006 */
[----:B------:R-:W-:-:S11]  /*1940*/  DADD R22, R6, R18 ;  /* 0x0000000006167229 */ /* 0x000fd60000000012 */
.L_x_31:
[----:B------:R-:W-:Y:S05]  /*1950*/  @!P1 BRA `(.L_x_30) ;  /* 0x0000000000809947 */ /* 0x000fea0003800000 */
[----:B------:R-:W-:-:S04]  /*1960*/  ISETP.GE.U32.AND P0, PT, R9, 0x4, PT ;  /* 0x000000040900780c */ /* 0x000fc80003f06070 */
[----:B------:R-:W-:-:S13]  /*1970*/  ISETP.GE.U32.AND.EX P0, PT, RZ, RZ, PT, P0 ;  /* 0x000000ffff00720c */ /* 0x000fda0003f06100 */
[----:B------:R-:W-:-:S04]  /*1980*/  @P0 LEA R6, P1, R5, R2, 0x3 ;  /* 0x0000000205060211 */ /* 0x000fc800078218ff */
[----:B------:R-:W-:-:S05]  /*1990*/  @P0 LEA.HI.X R7, R5, R3, R8, 0x3, P1 ;  /* 0x0000000305070211 */ /* 0x000fca00008f1c08 */
[----:B------:R-:W2:Y:S04]  /*19a0*/  @P0 LDG.E.64 R12, desc[UR6][R6.64] ;  /* 0x00000006060c0981 */ /* 0x000ea8000c1e1b00 */
[----:B------:R-:W3:Y:S04]  /*19b0*/  @P0 LDG.E.64 R14, desc[UR6][R6.64+0x8] ;  /* 0x00000806060e0981 */ /* 0x000ee8000c1e1b00 */
[----:B------:R-:W4:Y:S04]  /*19c0*/  @P0 LDG.E.64 R16, desc[UR6][R6.64+0x10] ;  /* 0x0000100606100981 */ /* 0x000f28000c1e1b00 */
[----:B------:R-:W4:Y:S01]  /*19d0*/  @P0 LDG.E.64 R18, desc[UR6][R6.64+0x18] ;  /* 0x0000180606120981 */ /* 0x000f22000c1e1b00 */
[----:B------:R-:W-:Y:S01]  /*19e0*/  LOP3.LUT R4, R0, 0x3, RZ, 0xc0, !PT ;  /* 0x0000000300047812 */ /* 0x000fe200078ec0ff */
[----:B------:R-:W-:Y:S01]  /*19f0*/  IMAD.MOV.U32 R9, RZ, RZ, RZ ;  /* 0x000000ffff097224 */ /* 0x000fe200078e00ff */
[----:B------:R-:W-:-:S02]  /*1a00*/  @P0 IADD3 R5, P2, PT, R5, 0x4, RZ ;  /* 0x0000000405050810 */ /* 0x000fc40007f5e0ff */
[----:B------:R-:W-:-:S03]  /*1a10*/  ISETP.NE.U32.AND P1, PT, R4, RZ, PT ;  /* 0x000000ff0400720c */ /* 0x000fc60003f25070 */
[----:B------:R-:W-:Y:S01]  /*1a20*/  @P0 IMAD.X R8, RZ, RZ, R8, P2 ;  /* 0x000000ffff080224 */ /* 0x000fe200010e0608 */
[----:B------:R-:W-:Y:S01]  /*1a30*/  ISETP.NE.AND.EX P1, PT, R9, RZ, PT, P1 ;  /* 0x000000ff0900720c */ /* 0x000fe20003f25310 */
[----:B--2--5:R-:W-:-:S08]  /*1a40*/  @P0 DADD R12, R22, R12 ;  /* 0x00000000160c0229 */ /* 0x024fd0000000000c */
[----:B---3--:R-:W-:-:S08]  /*1a50*/  @P0 DADD R12, R12, R14 ;  /* 0x000000000c0c0229 */ /* 0x008fd0000000000e */
[----:B----4-:R-:W-:-:S08]  /*1a60*/  @P0 DADD R12, R12, R16 ;  /* 0x000000000c0c0229 */ /* 0x010fd00000000010 */
[----:B------:R-:W-:Y:S01]  /*1a70*/  @P0 DADD R22, R12, R18 ;  /* 0x000000000c160229 */ /* 0x000fe20000000012 */
[----:B------:R-:W-:Y:S10]  /*1a80*/  @!P1 BRA `(.L_x_30) ;  /* 0x0000000000349947 */ /* 0x000ff40003800000 */
[----:B------:R-:W-:-:S04]  /*1a90*/  LEA R0, P0, R5, R2, 0x3 ;  /* 0x0000000205007211 */ /* 0x000fc800078018ff */
[----:B------:R-:W-:-:S09]  /*1aa0*/  LEA.HI.X R5, R5, R3, R8, 0x3, P0 ;  /* 0x0000000305057211 */ /* 0x000fd200000f1c08 */
.L_x_32:
[----:B------:R-:W-:Y:S02]  /*1ab0*/  IMAD.MOV.U32 R2, RZ, RZ, R0 ;  /* 0x000000ffff027224 */ /* 0x000fe400078e0000 */
[----:B------:R-:W-:-:S06]  /*1ac0*/  IMAD.MOV.U32 R3, RZ, RZ, R5 ;  /* 0x000000ffff037224 */ /* 0x000fcc00078e0005 */
[----:B------:R-:W2:Y:S01]  /*1ad0*/  LDG.E.64 R2, desc[UR6][R2.64] ;  /* 0x0000000602027981 */ /* 0x000ea2000c1e1b00 */
[----:B------:R-:W-:Y:S02]  /*1ae0*/  IADD3 R4, P0, PT, R4, -0x1, RZ ;  /* 0xffffffff04047810 */ /* 0x000fe40007f1e0ff */
[----:B------:R-:W-:Y:S02]  /*1af0*/  IADD3 R0, P1, PT, R0, 0x8, RZ ;  /* 0x0000000800007810 */ /* 0x000fe40007f3e0ff */
[----:B------:R-:W-:Y:S02]  /*1b00*/  IADD3.X R9, PT, PT, R9, -0x1, RZ, P0, !PT ;  /* 0xffffffff09097810 */ /* 0x000fe400007fe4ff */
[----:B------:R-:W-:Y:S01]  /*1b10*/  ISETP.NE.U32.AND P0, PT, R4, RZ, PT ;  /* 0x000000ff0400720c */ /* 0x000fe20003f05070 */
[----:B------:R-:W-:-:S03]  /*1b20*/  IMAD.X R5, RZ, RZ, R5, P1 ;  /* 0x000000ffff057224 */ /* 0x000fc600008e0605 */
[----:B------:R-:W-:Y:S01]  /*1b30*/  ISETP.NE.AND.EX P0, PT, R9, RZ, PT, P0 ;  /* 0x000000ff0900720c */ /* 0x000fe20003f05300 */
[----:B--2---:R-:W-:-:S12]  /*1b40*/  DADD R22, R2, R22 ;  /* 0x0000000002167229 */ /* 0x004fd80000000016 */
[----:B------:R-:W-:Y:S05]  /*1b50*/  @P0 BRA `(.L_x_32) ;  /* 0xfffffffc00d40947 */ /* 0x000fea000383ffff */
.L_x_30:
[----:B-----5:R-:W-:Y:S01]  /*1b60*/  STG.E.64 desc[UR6][R10.64], R22 ;  /* 0x000000160a007986 */ /* 0x020fe2000c101b06 */
[----:B------:R-:W-:Y:S05]  /*1b70*/  EXIT ;  /* 0x000000000000794d */ /* 0x000fea0003800000 */
        .weak           $__internal_0_$__cuda_sm20_div_rn_f64_full
        .type           $__internal_0_$__cuda_sm20_div_rn_f64_full,@function
        .size           $__internal_0_$__cuda_sm20_div_rn_f64_full,($__internal_1_$__cuda_sm20_div_s64 - $__internal_0_$__cuda_sm20_div_rn_f64_full)
$__internal_0_$__cuda_sm20_div_rn_f64_full:
[C---:B------:R-:W-:Y:S01]  /*1b80*/  FSETP.GEU.AND P1, PT, |R17|.reuse, 1.469367938527859385e-39, PT ;  /* 0x001000001100780b */ /* 0x040fe20003f2e200 */
[----:B------:R-:W-:Y:S01]  /*1b90*/  IMAD.MOV.U32 R10, RZ, RZ, 0x1 ;  /* 0x00000001ff0a7424 */ /* 0x000fe200078e00ff */
[C---:B------:R-:W-:Y:S01]  /*1ba0*/  LOP3.LUT R14, R17.reuse, 0x800fffff, RZ, 0xc0, !PT ;  /* 0x800fffff110e7812 */ /* 0x040fe200078ec0ff */
[----:B------:R-:W-:Y:S01]  /*1bb0*/  IMAD.U32 R19, RZ, RZ, UR5 ;  /* 0x00000005ff137e24 */ /* 0x000fe2000f8e00ff */
[----:B------:R-:W-:Y:S01]  /*1bc0*/  LOP3.LUT R12, R17, 0x7ff00000, RZ, 0xc0, !PT ;  /* 0x7ff00000110c7812 */ /* 0x000fe200078ec0ff */
[----:B------:R-:W-:Y:S01]  /*1bd0*/  IMAD.U32 R18, RZ, RZ, UR4 ;  /* 0x00000004ff127e24 */ /* 0x000fe2000f8e00ff */
[----:B------:R-:W-:Y:S01]  /*1be0*/  LOP3.LUT R15, R14, 0x3ff00000, RZ, 0xfc, !PT ;  /* 0x3ff000000e0f7812 */ /* 0x000fe200078efcff */
[----:B------:R-:W-:Y:S01]  /*1bf0*/  IMAD.MOV.U32 R14, RZ, RZ, R16 ;  /* 0x000000ffff0e7224 */ /* 0x000fe200078e0010 */
[----:B------:R-:W-:Y:S01]  /*1c00*/  LOP3.LUT R9, R19, 0x7ff00000, RZ, 0xc0, !PT ;  /* 0x7ff0000013097812 */ /* 0x000fe200078ec0ff */
[----:B------:R-:W-:-:S03]  /*1c10*/  IMAD.MOV.U32 R20, RZ, RZ, R18 ;  /* 0x000000ffff147224 */ /* 0x000fc600078e0012 */
[----:B------:R-:W-:Y:S01]  /*1c20*/  ISETP.GE.U32.AND P2, PT, R9, R12, PT ;  /* 0x0000000c0900720c */ /* 0x000fe20003f46070 */
[----:B------:R-:W-:-:S06]  /*1c30*/  @!P1 DMUL R14, R16, 8.98846567431157953865e+307 ;  /* 0x7fe00000100e9828 */ /* 0x000fcc0000000000 */
[----:B------:R-:W0:Y:S02]  /*1c40*/  MUFU.RCP64H R11, R15 ;  /* 0x0000000f000b7308 */ /* 0x000e240000001800 */
[----:B0-----:R-:W-:-:S08]  /*1c50*/  DFMA R34, R10, -R14, 1 ;  /* 0x3ff000000a22742b */ /* 0x001fd0000000080e */
[----:B------:R-:W-:-:S08]  /*1c60*/  DFMA R34, R34, R34, R34 ;  /* 0x000000222222722b */ /* 0x000fd00000000022 */
[----:B------:R-:W-:Y:S01]  /*1c70*/  DFMA R34, R10, R34, R10 ;  /* 0x000000220a22722b */ /* 0x000fe2000000000a */
[----:B------:R-:W-:Y:S02]  /*1c80*/  IMAD.MOV.U32 R10, RZ, RZ, 0x1ca00000 ;  /* 0x1ca00000ff0a7424 */ /* 0x000fe400078e00ff */
[----:B------:R-:W-:-:S03]  /*1c90*/  IMAD.MOV.U32 R11, RZ, RZ, R9 ;  /* 0x000000ffff0b7224 */ /* 0x000fc600078e0009 */
[----:B------:R-:W-:Y:S02]  /*1ca0*/  SEL R21, R10, 0x63400000, !P2 ;  /* 0x634000000a157807 */ /* 0x000fe40005000000 */
[----:B------:R-:W-:Y:S01]  /*1cb0*/  DFMA R22, R34, -R14, 1 ;  /* 0x3ff000002216742b */ /* 0x000fe2000000080e */
[----:B------:R-:W-:Y:S02]  /*1cc0*/  FSETP.GEU.AND P2, PT, |R19|, 1.469367938527859385e-39, PT ;  /* 0x001000001300780b */ /* 0x000fe40003f4e200 */
[----:B------:R-:W-:-:S05]  /*1cd0*/  LOP3.LUT R21, R21, 0x800fffff, R19, 0xf8, !PT ;  /* 0x800fffff15157812 */ /* 0x000fca00078ef813 */
[----:B------:R-:W-:-:S06]  /*1ce0*/  DFMA R34, R34, R22, R34 ;  /* 0x000000162222722b */ /* 0x000fcc0000000022 */
[----:B------:R-:W-:Y:S05]  /*1cf0*/  @P2 BRA `(.L_x_33) ;  /* 0x0000000000202947 */ /* 0x000fea0003800000 */
[----:B------:R-:W-:-:S04]  /*1d00*/  LOP3.LUT R22, R17, 0x7ff00000, RZ, 0xc0, !PT ;  /* 0x7ff0000011167812 */ /* 0x000fc800078ec0ff */
[----:B------:R-:W-:Y:S01]  /*1d10*/  ISETP.GE.U32.AND P2, PT, R9, R22, PT ;  /* 0x000000160900720c */ /* 0x000fe20003f46070 */
[----:B------:R-:W-:-:S03]  /*1d20*/  IMAD.MOV.U32 R22, RZ, RZ, RZ ;  /* 0x000000ffff167224 */ /* 0x000fc600078e00ff */
[----:B------:R-:W-:-:S04]  /*1d30*/  SEL R11, R10, 0x63400000, !P2 ;  /* 0x634000000a0b7807 */ /* 0x000fc80005000000 */
[----:B------:R-:W-:-:S04]  /*1d40*/  LOP3.LUT R11, R11, 0x80000000, R19, 0xf8, !PT ;  /* 0x800000000b0b7812 */ /* 0x000fc800078ef813 */
[----:B------:R-:W-:-:S06]  /*1d50*/  LOP3.LUT R23, R11, 0x100000, RZ, 0xfc, !PT ;  /* 0x001000000b177812 */ /* 0x000fcc00078efcff */
[----:B------:R-:W-:-:S10]  /*1d60*/  DFMA R20, R20, 2, -R22 ;  /* 0x400000001414782b */ /* 0x000fd40000000816 */
[----:B------:R-:W-:-:S07]  /*1d70*/  LOP3.LUT R11, R21, 0x7ff00000, RZ, 0xc0, !PT ;  /* 0x7ff00000150b7812 */ /* 0x000fce00078ec0ff */
.L_x_33:
[----:B------:R-:W-:Y:S01]  /*1d80*/  @!P1 LOP3.LUT R12, R15, 0x7ff00000, RZ, 0xc0, !PT ;  /* 0x7ff000000f0c9812 */ /* 0x000fe200078ec0ff */
[----:B------:R-:W-:Y:S01]  /*1d90*/  VIADD R13, R11, 0xffffffff ;  /* 0xffffffff0b0d7836 */ /* 0x000fe20000000000 */
[----:B------:R-:W-:Y:S01]  /*1da0*/  DMUL R36, R34, R20 ;  /* 0x0000001422247228 */ /* 0x000fe20000000000 */
[----:B------:R-:W-:Y:S02]  /*1db0*/  BSSY.RECONVERGENT B0, `(.L_x_34) ;  /* 0x0000038000007945 */ /* 0x000fe40003800200 */
[----:B------:R-:W-:Y:S01]  /*1dc0*/  VIADD R26, R12, 0xffffffff ;  /* 0xffffffff0c1a7836 */ /* 0x000fe20000000000 */
[----:B------:R-:W-:-:S04]  /*1dd0*/  ISETP.GT.U32.AND P1, PT, R13, 0x7feffffe, PT ;  /* 0x7feffffe0d00780c */ /* 0x000fc80003f24070 */
[----:B------:R-:W-:Y:S01]  /*1de0*/  ISETP.GT.U32.OR P1, PT, R26, 0x7feffffe, P1 ;  /* 0x7feffffe1a00780c */ /* 0x000fe20000f24470 */
[----:B------:R-:W-:-:S08]  /*1df0*/  DFMA R22, R36, -R14, R20 ;  /* 0x8000000e2416722b */ /* 0x000fd00000000014 */
[----:B------:R-:W-:-:S04]  /*1e00*/  DFMA R22, R34, R22, R36 ;  /* 0x000000162216722b */ /* 0x000fc80000000024 */
[----:B------:R-:W-:Y:S07]  /*1e10*/  @P1 BRA `(.L_x_35) ;  /* 0x0000000000701947 */ /* 0x000fee0003800000 */
[----:B------:R-:W-:-:S04]  /*1e20*/  LOP3.LUT R12, R17, 0x7ff00000, RZ, 0xc0, !PT ;  /* 0x7ff00000110c7812 */ /* 0x000fc800078ec0ff */
[CC--:B------:R-:W-:Y:S02]  /*1e30*/  VIADDMNMX R11, R9.reuse, -R12.reuse, 0xb9600000, !PT ;  /* 0xb9600000090b7446 */ /* 0x0c0fe4000780090c */
[----:B------:R-:W-:Y:S01]  /*1e40*/  ISETP.GE.U32.AND P1, PT, R9, R12, PT ;  /* 0x0000000c0900720c */ /* 0x000fe20003f26070 */
[----:B------:R-:W-:Y:S01]  /*1e50*/  IMAD.MOV.U32 R12, RZ, RZ, RZ ;  /* 0x000000ffff0c7224 */ /* 0x000fe200078e00ff */
[----:B------:R-:W-:Y:S02]  /*1e60*/  VIMNMX R11, PT, PT, R11, 0x46a00000, PT ;  /* 0x46a000000b0b7848 */ /* 0x000fe40003fe0100 */
[----:B------:R-:W-:-:S05]  /*1e70*/  SEL R10, R10, 0x63400000, !P1 ;  /* 0x634000000a0a7807 */ /* 0x000fca0004800000 */
[----:B------:R-:W-:-:S04]  /*1e80*/  IMAD.IADD R10, R11, 0x1, -R10 ;  /* 0x000000010b0a7824 */ /* 0x000fc800078e0a0a */
[----:B------:R-:W-:-:S06]  /*1e90*/  VIADD R13, R10, 0x7fe00000 ;  /* 0x7fe000000a0d7836 */ /* 0x000fcc0000000000 */
[----:B------:R-:W-:-:S10]  /*1ea0*/  DMUL R34, R22, R12 ;  /* 0x0000000c16227228 */ /* 0x000fd40000000000 */
[----:B------:R-:W-:-:S13]  /*1eb0*/  FSETP.GTU.AND P1, PT, |R35|, 1.469367938527859385e-39, PT ;  /* 0x001000002300780b */ /* 0x000fda0003f2c200 */
[----:B------:R-:W-:Y:S05]  /*1ec0*/  @P1 BRA `(.L_x_36) ;  /* 0x0000000000981947 */ /* 0x000fea0003800000 */
[----:B------:R-:W-:-:S06]  /*1ed0*/  DFMA R14, R22, -R14, R20 ;  /* 0x8000000e160e722b */ /* 0x000fcc0000000014 */
[----:B------:R-:W-:-:S04]  /*1ee0*/  IMAD.MOV.U32 R14, RZ, RZ, RZ ;  /* 0x000000ffff0e7224 */ /* 0x000fc800078e00ff */
[C---:B------:R-:W-:Y:S02]  /*1ef0*/  FSETP.NEU.AND P1, PT, R15.reuse, RZ, PT ;  /* 0x000000ff0f00720b */ /* 0x040fe40003f2d000 */
[----:B------:R-:W-:-:S04]  /*1f00*/  LOP3.LUT R16, R15, 0x80000000, R17, 0x48, !PT ;  /* 0x800000000f107812 */ /* 0x000fc800078e4811 */
[----:B------:R-:W-:-:S07]  /*1f10*/  LOP3.LUT R15, R16, R13, RZ, 0xfc, !PT ;  /* 0x0000000d100f7212 */ /* 0x000fce00078efcff */
[----:B------:R-:W-:Y:S05]  /*1f20*/  @!P1 BRA `(.L_x_36) ;  /* 0x0000000000809947 */ /* 0x000fea0003800000 */
[----:B------:R-:W-:Y:S01]  /*1f30*/  IMAD.MOV R13, RZ, RZ, -R10 ;  /* 0x000000ffff0d7224 */ /* 0x000fe200078e0a0a */
[----:B------:R-:W-:Y:S01]  /*1f40*/  IADD3 R10, PT, PT, -R10, -0x43300000, RZ ;  /* 0xbcd000000a0a7810 */ /* 0x000fe20007ffe1ff */
[----:B------:R-:W-:-:S06]  /*1f50*/  IMAD.MOV.U32 R12, RZ, RZ, RZ ;  /* 0x000000ffff0c7224 */ /* 0x000fcc00078e00ff */
[----:B------:R-:W-:Y:S02]  /*1f60*/  DFMA R12, R34, -R12, R22 ;  /* 0x8000000c220c722b */ /* 0x000fe40000000016 */
[----:B------:R-:W-:-:S08]  /*1f70*/  DMUL.RP R22, R22, R14 ;  /* 0x0000000e16167228 */ /* 0x000fd00000008000 */
[----:B------:R-:W-:Y:S02]  /*1f80*/  FSETP.NEU.AND P1, PT, |R13|, R10, PT ;  /* 0x0000000a0d00720b */ /* 0x000fe40003f2d200 */
[----:B------:R-:W-:Y:S02]  /*1f90*/  LOP3.LUT R16, R23, R16, RZ, 0x3c, !PT ;  /* 0x0000001017107212 */ /* 0x000fe400078e3cff */
[----:B------:R-:W-:Y:S02]  /*1fa0*/  FSEL R10, R22, R34, !P1 ;  /* 0x00000022160a7208 */ /* 0x000fe40004800000 */
[----:B------:R-:W-:-:S03]  /*1fb0*/  FSEL R35, R16, R35, !P1 ;  /* 0x0000002310237208 */ /* 0x000fc60004800000 */
[----:B------:R-:W-:Y:S01]  /*1fc0*/  IMAD.MOV.U32 R34, RZ, RZ, R10 ;  /* 0x000000ffff227224 */ /* 0x000fe200078e000a */
[----:B------:R-:W-:Y:S06]  /*1fd0*/  BRA `(.L_x_36) ;  /* 0x0000000000547947 */ /* 0x000fec0003800000 */
.L_x_35:
[----:B------:R-:W-:-:S14]  /*1fe0*/  DSETP.NAN.AND P1, PT, R18, R18, PT ;  /* 0x000000121200722a */ /* 0x000fdc0003f28000 */
[----:B------:R-:W-:Y:S05]  /*1ff0*/  @P1 BRA `(.L_x_37) ;  /* 0x0000000000441947 */ /* 0x000fea0003800000 */
[----:B------:R-:W-:-:S14]  /*2000*/  DSETP.NAN.AND P1, PT, R16, R16, PT ;  /* 0x000000101000722a */ /* 0x000fdc0003f28000 */
[----:B------:R-:W-:Y:S05]  /*2010*/  @P1 BRA `(.L_x_38) ;  /* 0x0000000000301947 */ /* 0x000fea0003800000 */
[----:B------:R-:W-:Y:S01]  /*2020*/  ISETP.NE.AND P1, PT, R11, R12, PT ;  /* 0x0000000c0b00720c */ /* 0x000fe20003f25270 */
[----:B------:R-:W-:Y:S02]  /*2030*/  IMAD.MOV.U32 R34, RZ, RZ, 0x0 ;  /* 0x00000000ff227424 */ /* 0x000fe400078e00ff */
[----:B------:R-:W-:-:S10]  /*2040*/  IMAD.MOV.U32 R35, RZ, RZ, -0x80000 ;  /* 0xfff80000ff237424 */ /* 0x000fd400078e00ff */
[----:B------:R-:W-:Y:S05]  /*2050*/  @!P1 BRA `(.L_x_36) ;  /* 0x0000000000349947 */ /* 0x000fea0003800000 */
[----:B------:R-:W-:Y:S02]  /*2060*/  ISETP.NE.AND P1, PT, R11, 0x7ff00000, PT ;  /* 0x7ff000000b00780c */ /* 0x000fe40003f25270 */
[----:B------:R-:W-:Y:S02]  /*2070*/  LOP3.LUT R35, R19, 0x80000000, R17, 0x48, !PT ;  /* 0x8000000013237812 */ /* 0x000fe400078e4811 */
[----:B------:R-:W-:-:S13]  /*2080*/  ISETP.EQ.OR P1, PT, R12, RZ, !P1 ;  /* 0x000000ff0c00720c */ /* 0x000fda0004f22670 */
[----:B------:R-:W-:Y:S01]  /*2090*/  @P1 LOP3.LUT R9, R35, 0x7ff00000, RZ, 0xfc, !PT ;  /* 0x7ff0000023091812 */ /* 0x000fe200078efcff */
[----:B------:R-:W-:Y:S02]  /*20a0*/  @!P1 IMAD.MOV.U32 R34, RZ, RZ, RZ ;  /* 0x000000ffff229224 */ /* 0x000fe400078e00ff */
[----:B------:R-:W-:Y:S02]  /*20b0*/  @P1 IMAD.MOV.U32 R34, RZ, RZ, RZ ;  /* 0x000000ffff221224 */ /* 0x000fe400078e00ff */
[----:B------:R-:W-:Y:S01]  /*20c0*/  @P1 IMAD.MOV.U32 R35, RZ, RZ, R9 ;  /* 0x000000ffff231224 */ /* 0x000fe200078e0009 */
[----:B------:R-:W-:Y:S06]  /*20d0*/  BRA `(.L_x_36) ;  /* 0x0000000000147947 */ /* 0x000fec0003800000 */
.L_x_38:
[----:B------:R-:W-:Y:S01]  /*20e0*/  LOP3.LUT R35, R17, 0x80000, RZ, 0xfc, !PT ;  /* 0x0008000011237812 */ /* 0x000fe200078efcff */
[----:B------:R-:W-:Y:S01]  /*20f0*/  IMAD.MOV.U32 R34, RZ, RZ, R16 ;  /* 0x000000ffff227224 */ /* 0x000fe200078e0010 */
[----:B------:R-:W-:Y:S06]  /*2100*/  BRA `(.L_x_36) ;  /* 0x0000000000087947 */ /* 0x000fec0003800000 */
.L_x_37:
[----:B------:R-:W-:Y:S01]  /*2110*/  LOP3.LUT R35, R19, 0x80000, RZ, 0xfc, !PT ;  /* 0x0008000013237812 */ /* 0x000fe200078efcff */
[----:B------:R-:W-:-:S07]  /*2120*/  IMAD.MOV.U32 R34, RZ, RZ, R18 ;  /* 0x000000ffff227224 */ /* 0x000fce00078e0012 */
.L_x_36:
[----:B------:R-:W-:Y:S05]  /*2130*/  BSYNC.RECONVERGENT B0 ;  /* 0x0000000000007941 */ /* 0x000fea0003800200 */
.L_x_34:
[----:B------:R-:W-:-:S04]  /*2140*/  IMAD.MOV.U32 R9, RZ, RZ, 0x0 ;  /* 0x00000000ff097424 */ /* 0x000fc800078e00ff */
[----:B------:R-:W-:Y:S05]  /*2150*/  RET.REL.NODEC R8 `(_Z11calculatePiPdli) ;  /* 0xffffffdc08a87950 */ /* 0x000fea0003c3ffff */
        .weak           $__internal_1_$__cuda_sm20_div_s64
        .type           $__internal_1_$__cuda_sm20_div_s64,@function
        .size           $__internal_1_$__cuda_sm20_div_s64,(.L_x_41 - $__internal_1_$__cuda_sm20_div_s64)
$__internal_1_$__cuda_sm20_div_s64:
[----:B------:R-:W0:Y:S01]  /*2160*/  LDC R4, c[0x0][0x390] ;  /* 0x0000e400ff047b82 */ /* 0x000e220000000800 */
[----:B------:R-:W-:Y:S02]  /*2170*/  ISETP.GE.AND P0, PT, R6, RZ, PT ;  /* 0x000000ff0600720c */ /* 0x000fe40003f06270 */
[----:B0-----:R-:W-:-:S04]  /*2180*/  IADD3 R3, P1, PT, RZ, -R4, RZ ;  /* 0x80000004ff037210 */ /* 0x001fc80007f3e0ff */
[----:B------:R-:W-:Y:S01]  /*2190*/  SEL R2, R3, R4, !P0 ;  /* 0x0000000403027207 */ /* 0x000fe20004000000 */
[----:B------:R-:W-:-:S05]  /*21a0*/  IMAD.X R5, RZ, RZ, ~R6, P1 ;  /* 0x000000ffff057224 */ /* 0x000fca00008e0e06 */
[----:B------:R-:W-:-:S04]  /*21b0*/  SEL R3, R5, R6, !P0 ;  /* 0x0000000605037207 */ /* 0x000fc80004000000 */
[----:B------:R-:W0:Y:S08]  /*21c0*/  I2F.U64.RP R5, R2 ;  /* 0x0000000200057312 */ /* 0x000e300000309000 */
[----:B0-----:R-:W0:Y:S02]  /*21d0*/  MUFU.RCP R5, R5 ;  /* 0x0000000500057308 */ /* 0x001e240000001000 */
[----:B0-----:R-:W-:-:S06]  /*21e0*/  VIADD R10, R5, 0x1ffffffe ;  /* 0x1ffffffe050a7836 */ /* 0x001fcc0000000000 */
[----:B------:R-:W0:Y:S02]  /*21f0*/  F2I.U64.TRUNC R10, R10 ;  /* 0x0000000a000a7311 */ /* 0x000e24000020d800 */
[----:B0-----:R-:W-:-:S04]  /*2200*/  IMAD.WIDE.U32 R8, R10, R2, RZ ;  /* 0x000000020a087225 */ /* 0x001fc800078e00ff */
[----:B------:R-:W-:Y:S01]  /*2210*/  IMAD R9, R10, R3, R9 ;  /* 0x000000030a097224 */ /* 0x000fe200078e0209 */
[----:B------:R-:W-:-:S03]  /*2220*/  IADD3 R13, P0, PT, RZ, -R8, RZ ;  /* 0x80000008ff0d7210 */ /* 0x000fc60007f1e0ff */
[----:B------:R-:W-:Y:S02]  /*2230*/  IMAD R9, R11, R2, R9 ;  /* 0x000000020b097224 */ /* 0x000fe400078e0209 */
[----:B------:R-:W-:-:S04]  /*2240*/  IMAD.HI.U32 R8, R10, R13, RZ ;  /* 0x0000000d0a087227 */ /* 0x000fc800078e00ff */
[----:B------:R-:W-:Y:S02]  /*2250*/  IMAD.X R15, RZ, RZ, ~R9, P0 ;  /* 0x000000ffff0f7224 */ /* 0x000fe400000e0e09 */
[----:B------:R-:W-:Y:S02]  /*2260*/  IMAD.MOV.U32 R9, RZ, RZ, R10 ;  /* 0x000000ffff097224 */ /* 0x000fe400078e000a */
[-C--:B------:R-:W-:Y:S02]  /*2270*/  IMAD R17, R11, R15.reuse, RZ ;  /* 0x0000000f0b117224 */ /* 0x080fe400078e02ff */
[----:B------:R-:W-:-:S04]  /*2280*/  IMAD.WIDE.U32 R8, P0, R10, R15, R8 ;  /* 0x0000000f0a087225 */ /* 0x000fc80007800008 */
[----:B------:R-:W-:-:S04]  /*2290*/  IMAD.HI.U32 R5, R11, R15, RZ ;  /* 0x0000000f0b057227 */ /* 0x000fc800078e00ff */
[----:B------:R-:W-:-:S04]  /*22a0*/  IMAD.HI.U32 R8, P1, R11, R13, R8 ;  /* 0x0000000d0b087227 */ /* 0x000fc80007820008 */
[----:B------:R-:W-:Y:S01]  /*22b0*/  IMAD.X R5, R5, 0x1, R11, P0 ;  /* 0x0000000105057824 */ /* 0x000fe200000e060b */
[----:B------:R-:W-:Y:S02]  /*22c0*/  IADD3 R13, P2, PT, R17, R8, RZ ;  /* 0x00000008110d7210 */ /* 0x000fe40007f5e0ff */
[----:B------:R-:W0:Y:S02]  /*22d0*/  LDC.64 R8, c[0x0][0x388] ;  /* 0x0000e200ff087b82 */ /* 0x000e240000000a00 */
[----:B------:R-:W-:Y:S01]  /*22e0*/  IADD3.X R5, PT, PT, RZ, RZ, R5, P2, P1 ;  /* 0x000000ffff057210 */ /* 0x000fe200017e2405 */
[----:B------:R-:W-:-:S04]  /*22f0*/  IMAD.WIDE.U32 R10, R13, R2, RZ ;  /* 0x000000020d0a7225 */ /* 0x000fc800078e00ff */
[----:B------:R-:W-:Y:S01]  /*2300*/  IMAD R11, R13, R3, R11 ;  /* 0x000000030d0b7224 */ /* 0x000fe200078e020b */
[----:B------:R-:W-:-:S03]  /*2310*/  IADD3 R15, P0, PT, RZ, -R10, RZ ;  /* 0x8000000aff0f7210 */ /* 0x000fc60007f1e0ff */
[----:B------:R-:W-:Y:S02]  /*2320*/  IMAD R11, R5, R2, R11 ;  /* 0x00000002050b7224 */ /* 0x000fe400078e020b */
[----:B------:R-:W-:-:S04]  /*2330*/  IMAD.HI.U32 R12, R13, R15, RZ ;  /* 0x0000000f0d0c7227 */ /* 0x000fc800078e00ff */
[----:B------:R-:W-:Y:S02]  /*2340*/  IMAD.X R10, RZ, RZ, ~R11, P0 ;  /* 0x000000ffff0a7224 */ /* 0x000fe400000e0e0b */
[----:B------:R-:W-:Y:S02]  /*2350*/  IMAD.MOV.U32 R11, RZ, RZ, RZ ;  /* 0x000000ffff0b7224 */ /* 0x000fe400078e00ff */
[----:B------:R-:W-:Y:S01]  /*2360*/  IMAD.WIDE.U32 R12, P0, R13, R10, R12 ;  /* 0x0000000a0d0c7225 */ /* 0x000fe2000780000c */
[----:B0-----:R-:W-:Y:S02]  /*2370*/  ISETP.GE.AND P3, PT, R9, RZ, PT ;  /* 0x000000ff0900720c */ /* 0x001fe40003f66270 */
[----:B------:R-:W-:Y:S01]  /*2380*/  IADD3 R17, P4, PT, RZ, -R8, RZ ;  /* 0x80000008ff117210 */ /* 0x000fe20007f9e0ff */
[----:B------:R-:W-:-:S03]  /*2390*/  IMAD.HI.U32 R13, P1, R5, R15, R12 ;  /* 0x0000000f050d7227 */ /* 0x000fc6000782000c */
[----:B------:R-:W-:Y:S01]  /*23a0*/  SEL R17, R17, R8, !P3 ;  /* 0x0000000811117207 */ /* 0x000fe20005800000 */
[CC--:B------:R-:W-:Y:S02]  /*23b0*/  IMAD R12, R5.reuse, R10.reuse, RZ ;  /* 0x0000000a050c7224 */ /* 0x0c0fe400078e02ff */
[----:B------:R-:W-:-:S03]  /*23c0*/  IMAD.HI.U32 R10, R5, R10, RZ ;  /* 0x0000000a050a7227 */ /* 0x000fc600078e00ff */
[----:B------:R-:W-:Y:S01]  /*23d0*/  IADD3 R13, P2, PT, R12, R13, RZ ;  /* 0x0000000d0c0d7210 */ /* 0x000fe20007f5e0ff */
[----:B------:R-:W-:Y:S02]  /*23e0*/  IMAD.X R12, RZ, RZ, ~R9, P4 ;  /* 0x000000ffff0c7224 */ /* 0x000fe400020e0e09 */
[----:B------:R-:W-:Y:S02]  /*23f0*/  IMAD.X R5, R10, 0x1, R5, P0 ;  /* 0x000000010a057824 */ /* 0x000fe400000e0605 */
[C---:B------:R-:W-:Y:S01]  /*2400*/  IMAD.HI.U32 R10, R13.reuse, R17, RZ ;  /* 0x000000110d0a7227 */ /* 0x040fe200078e00ff */
[-C--:B------:R-:W-:Y:S02]  /*2410*/  SEL R12, R12, R9.reuse, !P3 ;  /* 0x000000090c0c7207 */ /* 0x080fe40005800000 */
[----:B------:R-:W-:Y:S02]  /*2420*/  IADD3.X R5, PT, PT, RZ, RZ, R5, P2, P1 ;  /* 0x000000ffff057210 */ /* 0x000fe400017e2405 */
[----:B------:R-:W-:Y:S01]  /*2430*/  LOP3.LUT R9, R6, R9, RZ, 0x3c, !PT ;  /* 0x0000000906097212 */ /* 0x000fe200078e3cff */
[----:B------:R-:W-:-:S04]  /*2440*/  IMAD.WIDE.U32 R10, R13, R12, R10 ;  /* 0x0000000c0d0a7225 */ /* 0x000fc800078e000a */
[C---:B------:R-:W-:Y:S02]  /*2450*/  IMAD R13, R5.reuse, R12, RZ ;  /* 0x0000000c050d7224 */ /* 0x040fe400078e02ff */
[----:B------:R-:W-:-:S04]  /*2460*/  IMAD.HI.U32 R10, P0, R5, R17, R10 ;  /* 0x00000011050a7227 */ /* 0x000fc8000780000a */
[----:B------:R-:W-:Y:S01]  /*2470*/  IMAD.HI.U32 R5, R5, R12, RZ ;  /* 0x0000000c05057227 */ /* 0x000fe200078e00ff */
[----:B------:R-:W-:-:S03]  /*2480*/  IADD3 R13, P1, PT, R13, R10, RZ ;  /* 0x0000000a0d0d7210 */ /* 0x000fc60007f3e0ff */
[----:B------:R-:W-:Y:S02]  /*2490*/  IMAD.X R5, RZ, RZ, R5, P0 ;  /* 0x000000ffff057224 */ /* 0x000fe400000e0605 */
[----:B------:R-:W-:-:S04]  /*24a0*/  IMAD.WIDE.U32 R10, R13, R2, RZ ;  /* 0x000000020d0a7225 */ /* 0x000fc800078e00ff */
[----:B------:R-:W-:Y:S01]  /*24b0*/  IMAD.X R5, RZ, RZ, R5, P1 ;  /* 0x000000ffff057224 */ /* 0x000fe200008e0605 */
[----:B------:R-:W-:Y:S01]  /*24c0*/  IADD3 R17, P1, PT, -R10, R17, RZ ;  /* 0x000000110a117210 */ /* 0x000fe20007f3e1ff */
[----:B------:R-:W-:-:S03]  /*24d0*/  IMAD R8, R13, R3, R11 ;  /* 0x000000030d087224 */ /* 0x000fc600078e020b */
[-C--:B------:R-:W-:Y:S01]  /*24e0*/  ISETP.GE.U32.AND P0, PT, R17, R2.reuse, PT ;  /* 0x000000021100720c */ /* 0x080fe20003f06070 */
[----:B------:R-:W-:-:S04]  /*24f0*/  IMAD R8, R5, R2, R8 ;  /* 0x0000000205087224 */ /* 0x000fc800078e0208 */
[----:B------:R-:W-:Y:S01]  /*2500*/  IMAD.X R19, R12, 0x1, ~R8, P1 ;  /* 0x000000010c137824 */ /* 0x000fe200008e0e08 */
[----:B------:R-:W-:Y:S02]  /*2510*/  IADD3 R11, P1, PT, R17, -R2, RZ ;  /* 0x80000002110b7210 */ /* 0x000fe40007f3e0ff */
[----:B------:R-:W-:Y:S02]  /*2520*/  IADD3 R8, P2, PT, R13, 0x1, RZ ;  /* 0x000000010d087810 */ /* 0x000fe40007f5e0ff */
[C---:B------:R-:W-:Y:S01]  /*2530*/  ISETP.GE.U32.AND.EX P0, PT, R19.reuse, R3, PT, P0 ;  /* 0x000000031300720c */ /* 0x040fe20003f06100 */
[----:B------:R-:W-:Y:S02]  /*2540*/  IMAD.X R15, R19, 0x1, ~R3, P1 ;  /* 0x00000001130f7824 */ /* 0x000fe400008e0e03 */
[----:B------:R-:W-:Y:S01]  /*2550*/  IMAD.X R10, RZ, RZ, R5, P2 ;  /* 0x000000ffff0a7224 */ /* 0x000fe200010e0605 */
[----:B------:R-:W-:Y:S02]  /*2560*/  SEL R11, R11, R17, P0 ;  /* 0x000000110b0b7207 */ /* 0x000fe40000000000 */
[----:B------:R-:W-:-:S02]  /*2570*/  SEL R13, R8, R13, P0 ;  /* 0x0000000d080d7207 */ /* 0x000fc40000000000 */
[----:B------:R-:W-:Y:S02]  /*2580*/  SEL R15, R15, R19, P0 ;  /* 0x000000130f0f7207 */ /* 0x000fe40000000000 */
[----:B------:R-:W-:Y:S02]  /*2590*/  ISETP.GE.U32.AND P1, PT, R11, R2, PT ;  /* 0x000000020b00720c */ /* 0x000fe40003f26070 */
[----:B------:R-:W-:Y:S02]  /*25a0*/  SEL R5, R10, R5, P0 ;  /* 0x000000050a057207 */ /* 0x000fe40000000000 */
[----:B------:R-:W-:Y:S02]  /*25b0*/  IADD3 R8, P2, PT, R13, 0x1, RZ ;  /* 0x000000010d087810 */ /* 0x000fe40007f5e0ff */
[----:B------:R-:W-:Y:S02]  /*25c0*/  ISETP.GE.U32.AND.EX P0, PT, R15, R3, PT, P1 ;  /* 0x000000030f00720c */ /* 0x000fe40003f06110 */
[----:B------:R-:W-:Y:S01]  /*25d0*/  ISETP.GE.AND P1, PT, R9, RZ, PT ;  /* 0x000000ff0900720c */ /* 0x000fe20003f26270 */
[----:B------:R-:W-:Y:S01]  /*25e0*/  IMAD.X R2, RZ, RZ, R5, P2 ;  /* 0x000000ffff027224 */ /* 0x000fe200010e0605 */
[----:B------:R-:W-:-:S04]  /*25f0*/  SEL R8, R8, R13, P0 ;  /* 0x0000000d08087207 */ /* 0x000fc80000000000 */
[----:B------:R-:W-:Y:S02]  /*2600*/  SEL R2, R2, R5, P0 ;  /* 0x0000000502027207 */ /* 0x000fe40000000000 */
[-C--:B------:R-:W-:Y:S02]  /*2610*/  IADD3 R3, P2, PT, RZ, -R8.reuse, RZ ;  /* 0x80000008ff037210 */ /* 0x080fe40007f5e0ff */
[----:B------:R-:W-:Y:S02]  /*2620*/  ISETP.NE.U32.AND P0, PT, R4, RZ, PT ;  /* 0x000000ff0400720c */ /* 0x000fe40003f05070 */
[----:B------:R-:W-:Y:S01]  /*2630*/  SEL R8, R3, R8, !P1 ;  /* 0x0000000803087207 */ /* 0x000fe20004800000 */
[----:B------:R-:W-:Y:S01]  /*2640*/  IMAD.X R9, RZ, RZ, ~R2, P2 ;  /* 0x000000ffff097224 */ /* 0x000fe200010e0e02 */
[----:B------:R-:W-:Y:S01]  /*2650*/  ISETP.NE.AND.EX P0, PT, R6, RZ, PT, P0 ;  /* 0x000000ff0600720c */ /* 0x000fe20003f05300 */
[----:B------:R-:W-:-:S03]  /*2660*/  IMAD.MOV.U32 R3, RZ, RZ, 0x0 ;  /* 0x00000000ff037424 */ /* 0x000fc600078e00ff */
[----:B------:R-:W-:Y:S01]  /*2670*/  SEL R9, R9, R2, !P1 ;  /* 0x0000000209097207 */ /* 0x000fe20004800000 */
[----:B------:R-:W-:Y:S01]  /*2680*/  IMAD.MOV.U32 R2, RZ, RZ, R0 ;  /* 0x000000ffff027224 */ /* 0x000fe200078e0000 */
[----:B------:R-:W-:Y:S02]  /*2690*/  SEL R8, R8, 0xffffffff, P0 ;  /* 0xffffffff08087807 */ /* 0x000fe40000000000 */
[----:B------:R-:W-:Y:S01]  /*26a0*/  SEL R9, R9, 0xffffffff, P0 ;  /* 0xffffffff09097807 */ /* 0x000fe20000000000 */
[----:B------:R-:W-:Y:S06]  /*26b0*/  RET.REL.NODEC R2 `(_Z11calculatePiPdli) ;  /* 0xffffffd802507950 */ /* 0x000fec0003c3ffff */
.L_x_39:
[----:B------:R-:W-:-:S00]  /*26c0*/  BRA `(.L_x_39) ;  /* 0xfffffffc00fc7947 */ /* 0x000fc0000383ffff */
[----:B------:R-:W-:-:S00]  /*26d0*/  NOP ;  /* 0x0000000000007918 */ /* 0x000fc00000000000 */
        /* <DEDUP_REMOVED lines=10> */
.L_x_41:


//--------------------- .nv.shared.reserved.0     --------------------------
	.section	.nv.shared.reserved.0,"aw",@nobits
	.weak		__nv_reservedSMEM_offset_0_alias
	.size		__nv_reservedSMEM_offset_0_alias, 0, 64
	.other		__nv_reservedSMEM_offset_0_alias,@"STO_CUDA_RESERVED_SHARED STV_DEFAULT"
__nv_reservedSMEM_offset_0_alias:
	.zero		0
	.zero		64


//--------------------- .nv.constant0._Z11calculatePiPdli --------------------------
	.section	.nv.constant0._Z11calculatePiPdli,"a",@progbits
	.sectionflags	@""
	.align	4
.nv.constant0._Z11calculatePiPdli:
	.zero		916


//--------------------- SYMBOLS --------------------------

	.type		.nv.reservedSmem.offset0,@object
	.size		.nv.reservedSmem.offset0,0x4
